//
// Generated by NVIDIA NVVM Compiler
//
// Compiler Build ID: CL-36424714
// Cuda compilation tools, release 13.0, V13.0.88
// Based on NVVM 20.0.0
//

.version 9.0
.target sm_100
.address_size 64

	// .globl	timestretch_complexes01
.global .align 8 .u64 g_prevPhase;
.global .align 8 .u64 g_phaseAccum;
.global .align 4 .b8 __cudart_i2opi_f[24] = {65, 144, 67, 60, 153, 149, 98, 219, 192, 221, 52, 245, 209, 87, 39, 252, 41, 21, 68, 78, 110, 131, 249, 162};

.visible .entry timestretch_complexes01(
	.param .u64 .ptr .align 1 timestretch_complexes01_param_0,
	.param .u64 .ptr .align 1 timestretch_complexes01_param_1,
	.param .u32 timestretch_complexes01_param_2,
	.param .u32 timestretch_complexes01_param_3,
	.param .u32 timestretch_complexes01_param_4,
	.param .u32 timestretch_complexes01_param_5,
	.param .f64 timestretch_complexes01_param_6
)
{
	.local .align 4 .b8 	__local_depot0[28];
	.reg .b64 	%SP;
	.reg .b64 	%SPL;
	.reg .pred 	%p<42>;
	.reg .b32 	%r<106>;
	.reg .b32 	%f<139>;
	.reg .b64 	%rd<60>;
	.reg .b64 	%fd<10>;

	mov.u64 	%SPL, __local_depot0;
	ld.param.u64 	%rd19, [timestretch_complexes01_param_0];
	ld.param.u64 	%rd20, [timestretch_complexes01_param_1];
	ld.param.u32 	%r39, [timestretch_complexes01_param_2];
	ld.param.u32 	%r40, [timestretch_complexes01_param_3];
	ld.param.u32 	%r41, [timestretch_complexes01_param_5];
	ld.param.f64 	%fd1, [timestretch_complexes01_param_6];
	add.u64 	%rd1, %SPL, 0;
	ld.global.u64 	%rd2, [g_prevPhase];
	setp.eq.s64 	%p1, %rd2, 0;
	ld.global.u64 	%rd22, [g_phaseAccum];
	setp.eq.s64 	%p2, %rd22, 0;
	or.pred  	%p3, %p1, %p2;
	@%p3 bra 	$L__BB0_31;
	mul.lo.s32 	%r42, %r41, %r39;
	mov.u32 	%r43, %ctaid.x;
	mov.u32 	%r44, %ntid.x;
	mov.u32 	%r45, %tid.x;
	mad.lo.s32 	%r1, %r43, %r44, %r45;
	setp.ge.s32 	%p4, %r1, %r42;
	@%p4 bra 	$L__BB0_31;
	sub.s32 	%r2, %r39, %r40;
	setp.lt.s32 	%p5, %r2, 1;
	@%p5 bra 	$L__BB0_31;
	cvt.rn.f64.u32 	%fd2, %r2;
	mul.f64 	%fd3, %fd1, %fd2;
	setp.ge.f64 	%p6, %fd3, 0d0000000000000000;
	selp.f64 	%fd4, 0d3FE0000000000000, 0dBFE0000000000000, %p6;
	add.f64 	%fd5, %fd3, %fd4;
	cvt.rzi.s64.f64 	%rd23, %fd5;
	cvt.u32.u64 	%r3, %rd23;
	cvta.to.global.u64 	%rd24, %rd19;
	mul.wide.s32 	%rd25, %r1, 8;
	add.s64 	%rd26, %rd24, %rd25;
	ld.global.nc.v2.f32 	{%f30, %f31}, [%rd26];
	mul.f32 	%f32, %f31, %f31;
	fma.rn.f32 	%f1, %f30, %f30, %f32;
	abs.f32 	%f33, %f30;
	abs.f32 	%f34, %f31;
	setp.gt.f32 	%p7, %f34, %f33;
	selp.f32 	%f35, %f34, %f33, %p7;
	selp.f32 	%f36, %f33, %f34, %p7;
	div.rn.f32 	%f37, %f36, %f35;
	mul.f32 	%f38, %f37, %f37;
	fma.rn.f32 	%f39, %f38, 0f3B33710B, 0fBC807748;
	fma.rn.f32 	%f40, %f39, %f38, 0f3D2CDAB2;
	fma.rn.f32 	%f41, %f40, %f38, 0fBD992D10;
	fma.rn.f32 	%f42, %f41, %f38, 0f3DD9EA6C;
	fma.rn.f32 	%f43, %f42, %f38, 0fBE117CB1;
	fma.rn.f32 	%f44, %f43, %f38, 0f3E4CBCE0;
	fma.rn.f32 	%f45, %f44, %f38, 0fBEAAAA7D;
	mul.f32 	%f46, %f38, %f45;
	fma.rn.f32 	%f47, %f46, %f37, %f37;
	neg.f32 	%f48, %f47;
	fma.rn.f32 	%f49, 0f3F6EE581, 0f3FD774EB, %f48;
	selp.f32 	%f50, %f49, %f47, %p7;
	selp.f32 	%f51, 0f3F6EE581, 0f3FEEE581, %p7;
	selp.f32 	%f52, %f47, %f48, %p7;
	mov.b32 	%r46, %f30;
	fma.rn.f32 	%f53, %f51, 0f3FD774EB, %f52;
	setp.lt.s32 	%p8, %r46, 0;
	selp.f32 	%f54, %f53, %f50, %p8;
	add.f32 	%f55, %f33, %f34;
	setp.eq.f32 	%p9, %f35, 0f00000000;
	selp.f32 	%f56, 0f40490FDB, 0f00000000, %p8;
	setp.eq.f32 	%p10, %f33, %f34;
	selp.f32 	%f57, 0f4016CBE4, 0f3F490FDB, %p8;
	selp.f32 	%f58, %f57, %f54, %p10;
	selp.f32 	%f59, %f56, %f58, %p9;
	abs.f32 	%f60, %f55;
	setp.nan.f32 	%p11, %f60, %f60;
	copysign.f32 	%f61, %f31, %f59;
	selp.f32 	%f2, %f55, %f61, %p11;
	cvta.to.global.u64 	%rd27, %rd2;
	mul.wide.s32 	%rd28, %r1, 4;
	add.s64 	%rd4, %rd27, %rd28;
	ld.global.f32 	%f62, [%rd4];
	cvta.to.global.u64 	%rd29, %rd22;
	add.s64 	%rd30, %rd29, %rd28;
	ld.global.f32 	%f3, [%rd30];
	rem.s32 	%r47, %r1, %r39;
	cvt.rn.f32.s32 	%f63, %r47;
	mul.f32 	%f64, %f63, 0f40C90FDB;
	cvt.rn.f32.s32 	%f65, %r39;
	div.rn.f32 	%f66, %f64, %f65;
	cvt.rn.f32.u32 	%f4, %r2;
	mul.f32 	%f5, %f66, %f4;
	sub.f32 	%f67, %f2, %f62;
	sub.f32 	%f68, %f67, %f5;
	add.f32 	%f6, %f68, 0f40490FDB;
	abs.f32 	%f136, %f6;
	setp.lt.f32 	%p12, %f136, 0f40C90FDB;
	@%p12 bra 	$L__BB0_14;
	setp.gtu.f32 	%p13, %f136, 0f4C490FDB;
	@%p13 bra 	$L__BB0_11;
	mov.f32 	%f69, 0f40C90FDB;
	div.approx.f32 	%f70, %f136, %f69;
	cvt.rzi.f32.f32 	%f134, %f70;
	fma.rn.f32 	%f9, %f134, 0fC0C90FDB, %f136;
	mov.b32 	%r4, %f9;
	setp.lt.u32 	%p14, %r4, 1086918619;
	@%p14 bra 	$L__BB0_10;
	setp.lt.u32 	%p15, %r4, -2147483647;
	@%p15 bra 	$L__BB0_8;
	add.f32 	%f74, %f134, 0fBF800000;
	setp.lt.f32 	%p18, %f9, 0fC0C90FDB;
	add.f32 	%f75, %f74, 0fBF800000;
	selp.f32 	%f134, %f75, %f74, %p18;
	bra.uni 	$L__BB0_10;
$L__BB0_8:
	add.f32 	%f134, %f134, 0f3F800000;
	setp.ltu.f32 	%p16, %f9, 0f41490FDB;
	@%p16 bra 	$L__BB0_10;
	add.f32 	%f71, %f134, 0f3F800000;
	fma.rn.f32 	%f72, 0f40C90FDB, 0fC0400000, %f9;
	setp.ge.f32 	%p17, %f72, 0f00000000;
	add.f32 	%f73, %f71, 0f3F800000;
	selp.f32 	%f134, %f73, %f71, %p17;
$L__BB0_10:
	fma.rn.f32 	%f136, %f134, 0fC0C90FDB, %f136;
	bra.uni 	$L__BB0_14;
$L__BB0_11:
	mov.b32 	%r5, %f136;
	and.b32  	%r48, %r5, 8388607;
	or.b32  	%r96, %r48, 1065353216;
	mov.b32 	%f135, %r96;
	and.b32  	%r49, %r5, -8388608;
	add.s32 	%r97, %r49, -1082130432;
	setp.eq.s32 	%p19, %r97, 0;
	@%p19 bra 	$L__BB0_13;
$L__BB0_12:
	min.u32 	%r50, %r97, 192937984;
	add.s32 	%r51, %r96, %r50;
	mov.b32 	%f76, %r51;
	mul.f32 	%f77, %f76, 0f3F22F983;
	fma.rn.f32 	%f78, %f77, 0fBFC90FDB, %f76;
	fma.rn.f32 	%f79, %f78, 0f3F22F983, %f77;
	fma.rn.f32 	%f80, %f79, 0fBFC90FDB, %f76;
	mov.f32 	%f81, 0f3F22F983;
	fma.rz.f32 	%f82, %f80, %f81, %f79;
	cvt.rzi.f32.f32 	%f83, %f82;
	fma.rn.f32 	%f135, %f83, 0fBFC90FDB, %f76;
	sub.s32 	%r97, %r97, %r50;
	mov.b32 	%r96, %f135;
	setp.ne.s32 	%p20, %r97, 0;
	setp.ne.s32 	%p21, %r96, 0;
	and.pred  	%p22, %p20, %p21;
	@%p22 bra 	$L__BB0_12;
$L__BB0_13:
	setp.gt.u32 	%p23, %r5, 2139095039;
	selp.f32 	%f85, 0f7FFFFFFF, 0f4C000000, %p23;
	mul.f32 	%f86, %f135, 0f34000000;
	mul.f32 	%f136, %f85, %f86;
$L__BB0_14:
	abs.f32 	%f87, %f136;
	setp.nan.f32 	%p24, %f87, %f87;
	copysign.f32 	%f88, %f6, %f136;
	selp.f32 	%f89, %f136, %f88, %p24;
	setp.lt.f32 	%p25, %f89, 0f00000000;
	add.f32 	%f90, %f89, 0f40C90FDB;
	selp.f32 	%f91, %f90, %f89, %p25;
	add.f32 	%f92, %f91, 0fC0490FDB;
	add.f32 	%f93, %f5, %f92;
	max.s32 	%r52, %r3, 1;
	cvt.rn.f32.u32 	%f94, %r52;
	div.rn.f32 	%f95, %f94, %f4;
	fma.rn.f32 	%f20, %f95, %f93, %f3;
	mul.f32 	%f96, %f20, 0f3F22F983;
	cvt.rni.s32.f32 	%r105, %f96;
	cvt.rn.f32.s32 	%f97, %r105;
	fma.rn.f32 	%f98, %f97, 0fBFC90FDA, %f20;
	fma.rn.f32 	%f99, %f97, 0fB3A22168, %f98;
	fma.rn.f32 	%f138, %f97, 0fA7C234C5, %f99;
	abs.f32 	%f22, %f20;
	setp.ltu.f32 	%p26, %f22, 0f47CE4780;
	mov.u32 	%r101, %r105;
	mov.f32 	%f137, %f138;
	@%p26 bra 	$L__BB0_22;
	setp.neu.f32 	%p27, %f22, 0f7F800000;
	@%p27 bra 	$L__BB0_17;
	mov.f32 	%f102, 0f00000000;
	mul.rn.f32 	%f137, %f20, %f102;
	mov.b32 	%r101, 0;
	bra.uni 	$L__BB0_22;
$L__BB0_17:
	mov.b32 	%r13, %f20;
	shl.b32 	%r54, %r13, 8;
	or.b32  	%r14, %r54, -2147483648;
	mov.b64 	%rd56, 0;
	mov.b32 	%r98, 0;
	mov.u64 	%rd54, __cudart_i2opi_f;
	mov.u64 	%rd55, %rd1;
$L__BB0_18:
	.pragma "nounroll";
	ld.global.nc.u32 	%r55, [%rd54];
	mad.wide.u32 	%rd33, %r55, %r14, %rd56;
	shr.u64 	%rd56, %rd33, 32;
	st.local.u32 	[%rd55], %rd33;
	add.s32 	%r98, %r98, 1;
	add.s64 	%rd55, %rd55, 4;
	add.s64 	%rd54, %rd54, 4;
	setp.ne.s32 	%p28, %r98, 6;
	@%p28 bra 	$L__BB0_18;
	shr.u32 	%r56, %r13, 23;
	st.local.u32 	[%rd1+24], %rd56;
	and.b32  	%r17, %r56, 31;
	and.b32  	%r57, %r56, 224;
	add.s32 	%r58, %r57, -128;
	shr.u32 	%r59, %r58, 5;
	mul.wide.u32 	%rd34, %r59, 4;
	sub.s64 	%rd11, %rd1, %rd34;
	ld.local.u32 	%r99, [%rd11+24];
	ld.local.u32 	%r100, [%rd11+20];
	setp.eq.s32 	%p29, %r17, 0;
	@%p29 bra 	$L__BB0_21;
	shf.l.wrap.b32 	%r99, %r100, %r99, %r17;
	ld.local.u32 	%r60, [%rd11+16];
	shf.l.wrap.b32 	%r100, %r60, %r100, %r17;
$L__BB0_21:
	shr.u32 	%r61, %r99, 30;
	shf.l.wrap.b32 	%r62, %r100, %r99, 2;
	shl.b32 	%r63, %r100, 2;
	shr.u32 	%r64, %r62, 31;
	add.s32 	%r65, %r64, %r61;
	neg.s32 	%r66, %r65;
	setp.lt.s32 	%p30, %r13, 0;
	selp.b32 	%r101, %r66, %r65, %p30;
	xor.b32  	%r67, %r62, %r13;
	shr.s32 	%r68, %r62, 31;
	xor.b32  	%r69, %r68, %r62;
	xor.b32  	%r70, %r68, %r63;
	cvt.u64.u32 	%rd35, %r69;
	shl.b64 	%rd36, %rd35, 32;
	cvt.u64.u32 	%rd37, %r70;
	or.b64  	%rd38, %rd36, %rd37;
	cvt.rn.f64.s64 	%fd6, %rd38;
	mul.f64 	%fd7, %fd6, 0d3BF921FB54442D19;
	cvt.rn.f32.f64 	%f100, %fd7;
	neg.f32 	%f101, %f100;
	setp.lt.s32 	%p31, %r67, 0;
	selp.f32 	%f137, %f101, %f100, %p31;
$L__BB0_22:
	setp.ltu.f32 	%p32, %f22, 0f47CE4780;
	mul.rn.f32 	%f103, %f137, %f137;
	and.b32  	%r72, %r101, 1;
	setp.eq.b32 	%p33, %r72, 1;
	selp.f32 	%f104, 0f3F800000, %f137, %p33;
	fma.rn.f32 	%f105, %f103, %f104, 0f00000000;
	fma.rn.f32 	%f106, %f103, 0f37CBAC00, 0fBAB607ED;
	selp.f32 	%f107, %f106, 0fB94D4153, %p33;
	selp.f32 	%f108, 0f3D2AAABB, 0f3C0885E4, %p33;
	fma.rn.f32 	%f109, %f107, %f103, %f108;
	selp.f32 	%f110, 0fBEFFFFFF, 0fBE2AAAA8, %p33;
	fma.rn.f32 	%f111, %f109, %f103, %f110;
	fma.rn.f32 	%f112, %f111, %f105, %f104;
	and.b32  	%r73, %r101, 2;
	setp.eq.s32 	%p34, %r73, 0;
	mov.f32 	%f113, 0f00000000;
	sub.f32 	%f114, %f113, %f112;
	selp.f32 	%f26, %f112, %f114, %p34;
	@%p32 bra 	$L__BB0_30;
	setp.neu.f32 	%p35, %f22, 0f7F800000;
	@%p35 bra 	$L__BB0_25;
	mov.f32 	%f117, 0f00000000;
	mul.rn.f32 	%f138, %f20, %f117;
	mov.b32 	%r105, 0;
	bra.uni 	$L__BB0_30;
$L__BB0_25:
	mov.b32 	%r26, %f20;
	shl.b32 	%r75, %r26, 8;
	or.b32  	%r27, %r75, -2147483648;
	mov.b64 	%rd59, 0;
	mov.b32 	%r102, 0;
	mov.u64 	%rd57, __cudart_i2opi_f;
	mov.u64 	%rd58, %rd1;
$L__BB0_26:
	.pragma "nounroll";
	ld.global.nc.u32 	%r76, [%rd57];
	mad.wide.u32 	%rd41, %r76, %r27, %rd59;
	shr.u64 	%rd59, %rd41, 32;
	st.local.u32 	[%rd58], %rd41;
	add.s32 	%r102, %r102, 1;
	add.s64 	%rd58, %rd58, 4;
	add.s64 	%rd57, %rd57, 4;
	setp.ne.s32 	%p36, %r102, 6;
	@%p36 bra 	$L__BB0_26;
	shr.u32 	%r77, %r26, 23;
	st.local.u32 	[%rd1+24], %rd59;
	and.b32  	%r30, %r77, 31;
	and.b32  	%r78, %r77, 224;
	add.s32 	%r79, %r78, -128;
	shr.u32 	%r80, %r79, 5;
	mul.wide.u32 	%rd42, %r80, 4;
	sub.s64 	%rd18, %rd1, %rd42;
	ld.local.u32 	%r103, [%rd18+24];
	ld.local.u32 	%r104, [%rd18+20];
	setp.eq.s32 	%p37, %r30, 0;
	@%p37 bra 	$L__BB0_29;
	shf.l.wrap.b32 	%r103, %r104, %r103, %r30;
	ld.local.u32 	%r81, [%rd18+16];
	shf.l.wrap.b32 	%r104, %r81, %r104, %r30;
$L__BB0_29:
	shr.u32 	%r82, %r103, 30;
	shf.l.wrap.b32 	%r83, %r104, %r103, 2;
	shl.b32 	%r84, %r104, 2;
	shr.u32 	%r85, %r83, 31;
	add.s32 	%r86, %r85, %r82;
	neg.s32 	%r87, %r86;
	setp.lt.s32 	%p38, %r26, 0;
	selp.b32 	%r105, %r87, %r86, %p38;
	xor.b32  	%r88, %r83, %r26;
	shr.s32 	%r89, %r83, 31;
	xor.b32  	%r90, %r89, %r83;
	xor.b32  	%r91, %r89, %r84;
	cvt.u64.u32 	%rd43, %r90;
	shl.b64 	%rd44, %rd43, 32;
	cvt.u64.u32 	%rd45, %r91;
	or.b64  	%rd46, %rd44, %rd45;
	cvt.rn.f64.s64 	%fd8, %rd46;
	mul.f64 	%fd9, %fd8, 0d3BF921FB54442D19;
	cvt.rn.f32.f64 	%f115, %fd9;
	neg.f32 	%f116, %f115;
	setp.lt.s32 	%p39, %r88, 0;
	selp.f32 	%f138, %f116, %f115, %p39;
$L__BB0_30:
	sqrt.rn.f32 	%f118, %f1;
	add.s32 	%r93, %r105, 1;
	mul.rn.f32 	%f119, %f138, %f138;
	and.b32  	%r94, %r105, 1;
	setp.eq.b32 	%p40, %r94, 1;
	selp.f32 	%f120, %f138, 0f3F800000, %p40;
	fma.rn.f32 	%f121, %f119, %f120, 0f00000000;
	fma.rn.f32 	%f122, %f119, 0f37CBAC00, 0fBAB607ED;
	selp.f32 	%f123, 0fB94D4153, %f122, %p40;
	selp.f32 	%f124, 0f3C0885E4, 0f3D2AAABB, %p40;
	fma.rn.f32 	%f125, %f123, %f119, %f124;
	selp.f32 	%f126, 0fBE2AAAA8, 0fBEFFFFFF, %p40;
	fma.rn.f32 	%f127, %f125, %f119, %f126;
	fma.rn.f32 	%f128, %f127, %f121, %f120;
	and.b32  	%r95, %r93, 2;
	setp.eq.s32 	%p41, %r95, 0;
	mov.f32 	%f129, 0f00000000;
	sub.f32 	%f130, %f129, %f128;
	selp.f32 	%f131, %f128, %f130, %p41;
	mul.f32 	%f132, %f118, %f131;
	mul.f32 	%f133, %f118, %f26;
	cvta.to.global.u64 	%rd47, %rd20;
	add.s64 	%rd49, %rd47, %rd25;
	st.global.v2.f32 	[%rd49], {%f132, %f133};
	st.global.f32 	[%rd4], %f2;
	ld.global.u64 	%rd50, [g_phaseAccum];
	cvta.to.global.u64 	%rd51, %rd50;
	add.s64 	%rd53, %rd51, %rd28;
	st.global.f32 	[%rd53], %f20;
$L__BB0_31:
	ret;

}
	// .globl	initPhaseState
.visible .entry initPhaseState(
	.param .u64 .ptr .align 1 initPhaseState_param_0,
	.param .u32 initPhaseState_param_1,
	.param .u32 initPhaseState_param_2
)
{
	.reg .pred 	%p<10>;
	.reg .b32 	%r<9>;
	.reg .b32 	%f<33>;
	.reg .b64 	%rd<14>;

	ld.param.u64 	%rd2, [initPhaseState_param_0];
	ld.param.u32 	%r2, [initPhaseState_param_1];
	ld.param.u32 	%r3, [initPhaseState_param_2];
	ld.global.u64 	%rd1, [g_prevPhase];
	setp.eq.s64 	%p1, %rd1, 0;
	ld.global.u64 	%rd3, [g_phaseAccum];
	setp.eq.s64 	%p2, %rd3, 0;
	or.pred  	%p3, %p1, %p2;
	@%p3 bra 	$L__BB1_3;
	mul.lo.s32 	%r4, %r3, %r2;
	mov.u32 	%r5, %ctaid.x;
	mov.u32 	%r6, %ntid.x;
	mov.u32 	%r7, %tid.x;
	mad.lo.s32 	%r1, %r5, %r6, %r7;
	setp.ge.s32 	%p4, %r1, %r4;
	@%p4 bra 	$L__BB1_3;
	cvta.to.global.u64 	%rd5, %rd2;
	mul.wide.s32 	%rd6, %r1, 8;
	add.s64 	%rd7, %rd5, %rd6;
	ld.global.nc.v2.f32 	{%f1, %f2}, [%rd7];
	abs.f32 	%f3, %f1;
	abs.f32 	%f4, %f2;
	setp.gt.f32 	%p5, %f4, %f3;
	selp.f32 	%f5, %f4, %f3, %p5;
	selp.f32 	%f6, %f3, %f4, %p5;
	div.rn.f32 	%f7, %f6, %f5;
	mul.f32 	%f8, %f7, %f7;
	fma.rn.f32 	%f9, %f8, 0f3B33710B, 0fBC807748;
	fma.rn.f32 	%f10, %f9, %f8, 0f3D2CDAB2;
	fma.rn.f32 	%f11, %f10, %f8, 0fBD992D10;
	fma.rn.f32 	%f12, %f11, %f8, 0f3DD9EA6C;
	fma.rn.f32 	%f13, %f12, %f8, 0fBE117CB1;
	fma.rn.f32 	%f14, %f13, %f8, 0f3E4CBCE0;
	fma.rn.f32 	%f15, %f14, %f8, 0fBEAAAA7D;
	mul.f32 	%f16, %f8, %f15;
	fma.rn.f32 	%f17, %f16, %f7, %f7;
	neg.f32 	%f18, %f17;
	fma.rn.f32 	%f19, 0f3F6EE581, 0f3FD774EB, %f18;
	selp.f32 	%f20, %f19, %f17, %p5;
	selp.f32 	%f21, 0f3F6EE581, 0f3FEEE581, %p5;
	selp.f32 	%f22, %f17, %f18, %p5;
	mov.b32 	%r8, %f1;
	fma.rn.f32 	%f23, %f21, 0f3FD774EB, %f22;
	setp.lt.s32 	%p6, %r8, 0;
	selp.f32 	%f24, %f23, %f20, %p6;
	add.f32 	%f25, %f3, %f4;
	setp.eq.f32 	%p7, %f5, 0f00000000;
	selp.f32 	%f26, 0f40490FDB, 0f00000000, %p6;
	setp.eq.f32 	%p8, %f3, %f4;
	selp.f32 	%f27, 0f4016CBE4, 0f3F490FDB, %p6;
	selp.f32 	%f28, %f27, %f24, %p8;
	selp.f32 	%f29, %f26, %f28, %p7;
	abs.f32 	%f30, %f25;
	setp.nan.f32 	%p9, %f30, %f30;
	copysign.f32 	%f31, %f2, %f29;
	selp.f32 	%f32, %f25, %f31, %p9;
	cvta.to.global.u64 	%rd8, %rd1;
	mul.wide.s32 	%rd9, %r1, 4;
	add.s64 	%rd10, %rd8, %rd9;
	st.global.f32 	[%rd10], %f32;
	ld.global.u64 	%rd11, [g_phaseAccum];
	cvta.to.global.u64 	%rd12, %rd11;
	add.s64 	%rd13, %rd12, %rd9;
	st.global.f32 	[%rd13], %f32;
$L__BB1_3:
	ret;

}
	// .globl	timestretch01_stateptr
.visible .entry timestretch01_stateptr(
	.param .u64 .ptr .align 1 timestretch01_stateptr_param_0,
	.param .u64 .ptr .align 1 timestretch01_stateptr_param_1,
	.param .u64 .ptr .align 1 timestretch01_stateptr_param_2,
	.param .u64 .ptr .align 1 timestretch01_stateptr_param_3,
	.param .u32 timestretch01_stateptr_param_4,
	.param .u32 timestretch01_stateptr_param_5,
	.param .u32 timestretch01_stateptr_param_6,
	.param .u32 timestretch01_stateptr_param_7,
	.param .f64 timestretch01_stateptr_param_8
)
{
	.local .align 4 .b8 	__local_depot2[28];
	.reg .b64 	%SP;
	.reg .b64 	%SPL;
	.reg .pred 	%p<39>;
	.reg .b32 	%r<106>;
	.reg .b32 	%f<139>;
	.reg .b64 	%rd<55>;
	.reg .b64 	%fd<10>;

	mov.u64 	%SPL, __local_depot2;
	ld.param.u64 	%rd18, [timestretch01_stateptr_param_0];
	ld.param.u64 	%rd19, [timestretch01_stateptr_param_1];
	ld.param.u64 	%rd20, [timestretch01_stateptr_param_2];
	ld.param.u64 	%rd21, [timestretch01_stateptr_param_3];
	ld.param.u32 	%r39, [timestretch01_stateptr_param_4];
	ld.param.u32 	%r40, [timestretch01_stateptr_param_5];
	ld.param.u32 	%r41, [timestretch01_stateptr_param_7];
	ld.param.f64 	%fd1, [timestretch01_stateptr_param_8];
	add.u64 	%rd1, %SPL, 0;
	mul.lo.s32 	%r42, %r41, %r39;
	mov.u32 	%r43, %ctaid.x;
	mov.u32 	%r44, %ntid.x;
	mov.u32 	%r45, %tid.x;
	mad.lo.s32 	%r1, %r43, %r44, %r45;
	setp.ge.s32 	%p1, %r1, %r42;
	@%p1 bra 	$L__BB2_30;
	sub.s32 	%r2, %r39, %r40;
	setp.lt.s32 	%p2, %r2, 1;
	@%p2 bra 	$L__BB2_30;
	cvt.rn.f64.u32 	%fd2, %r2;
	mul.f64 	%fd3, %fd1, %fd2;
	setp.ge.f64 	%p3, %fd3, 0d0000000000000000;
	selp.f64 	%fd4, 0d3FE0000000000000, 0dBFE0000000000000, %p3;
	add.f64 	%fd5, %fd3, %fd4;
	cvt.rzi.s64.f64 	%rd23, %fd5;
	cvt.u32.u64 	%r3, %rd23;
	cvta.to.global.u64 	%rd24, %rd18;
	mul.wide.s32 	%rd25, %r1, 8;
	add.s64 	%rd26, %rd24, %rd25;
	ld.global.nc.v2.f32 	{%f30, %f31}, [%rd26];
	mul.f32 	%f32, %f31, %f31;
	fma.rn.f32 	%f1, %f30, %f30, %f32;
	abs.f32 	%f33, %f30;
	abs.f32 	%f34, %f31;
	setp.gt.f32 	%p4, %f34, %f33;
	selp.f32 	%f35, %f34, %f33, %p4;
	selp.f32 	%f36, %f33, %f34, %p4;
	div.rn.f32 	%f37, %f36, %f35;
	mul.f32 	%f38, %f37, %f37;
	fma.rn.f32 	%f39, %f38, 0f3B33710B, 0fBC807748;
	fma.rn.f32 	%f40, %f39, %f38, 0f3D2CDAB2;
	fma.rn.f32 	%f41, %f40, %f38, 0fBD992D10;
	fma.rn.f32 	%f42, %f41, %f38, 0f3DD9EA6C;
	fma.rn.f32 	%f43, %f42, %f38, 0fBE117CB1;
	fma.rn.f32 	%f44, %f43, %f38, 0f3E4CBCE0;
	fma.rn.f32 	%f45, %f44, %f38, 0fBEAAAA7D;
	mul.f32 	%f46, %f38, %f45;
	fma.rn.f32 	%f47, %f46, %f37, %f37;
	neg.f32 	%f48, %f47;
	fma.rn.f32 	%f49, 0f3F6EE581, 0f3FD774EB, %f48;
	selp.f32 	%f50, %f49, %f47, %p4;
	selp.f32 	%f51, 0f3F6EE581, 0f3FEEE581, %p4;
	selp.f32 	%f52, %f47, %f48, %p4;
	mov.b32 	%r46, %f30;
	fma.rn.f32 	%f53, %f51, 0f3FD774EB, %f52;
	setp.lt.s32 	%p5, %r46, 0;
	selp.f32 	%f54, %f53, %f50, %p5;
	add.f32 	%f55, %f33, %f34;
	setp.eq.f32 	%p6, %f35, 0f00000000;
	selp.f32 	%f56, 0f40490FDB, 0f00000000, %p5;
	setp.eq.f32 	%p7, %f33, %f34;
	selp.f32 	%f57, 0f4016CBE4, 0f3F490FDB, %p5;
	selp.f32 	%f58, %f57, %f54, %p7;
	selp.f32 	%f59, %f56, %f58, %p6;
	abs.f32 	%f60, %f55;
	setp.nan.f32 	%p8, %f60, %f60;
	copysign.f32 	%f61, %f31, %f59;
	selp.f32 	%f2, %f55, %f61, %p8;
	cvta.to.global.u64 	%rd27, %rd20;
	mul.wide.s32 	%rd28, %r1, 4;
	add.s64 	%rd2, %rd27, %rd28;
	ld.global.f32 	%f62, [%rd2];
	cvta.to.global.u64 	%rd29, %rd21;
	add.s64 	%rd3, %rd29, %rd28;
	ld.global.f32 	%f3, [%rd3];
	rem.s32 	%r47, %r1, %r39;
	cvt.rn.f32.s32 	%f63, %r47;
	mul.f32 	%f64, %f63, 0f40C90FDB;
	cvt.rn.f32.s32 	%f65, %r39;
	div.rn.f32 	%f66, %f64, %f65;
	cvt.rn.f32.u32 	%f4, %r2;
	mul.f32 	%f5, %f66, %f4;
	sub.f32 	%f67, %f2, %f62;
	sub.f32 	%f68, %f67, %f5;
	add.f32 	%f6, %f68, 0f40490FDB;
	abs.f32 	%f136, %f6;
	setp.lt.f32 	%p9, %f136, 0f40C90FDB;
	@%p9 bra 	$L__BB2_13;
	setp.gtu.f32 	%p10, %f136, 0f4C490FDB;
	@%p10 bra 	$L__BB2_10;
	mov.f32 	%f69, 0f40C90FDB;
	div.approx.f32 	%f70, %f136, %f69;
	cvt.rzi.f32.f32 	%f134, %f70;
	fma.rn.f32 	%f9, %f134, 0fC0C90FDB, %f136;
	mov.b32 	%r4, %f9;
	setp.lt.u32 	%p11, %r4, 1086918619;
	@%p11 bra 	$L__BB2_9;
	setp.lt.u32 	%p12, %r4, -2147483647;
	@%p12 bra 	$L__BB2_7;
	add.f32 	%f74, %f134, 0fBF800000;
	setp.lt.f32 	%p15, %f9, 0fC0C90FDB;
	add.f32 	%f75, %f74, 0fBF800000;
	selp.f32 	%f134, %f75, %f74, %p15;
	bra.uni 	$L__BB2_9;
$L__BB2_7:
	add.f32 	%f134, %f134, 0f3F800000;
	setp.ltu.f32 	%p13, %f9, 0f41490FDB;
	@%p13 bra 	$L__BB2_9;
	add.f32 	%f71, %f134, 0f3F800000;
	fma.rn.f32 	%f72, 0f40C90FDB, 0fC0400000, %f9;
	setp.ge.f32 	%p14, %f72, 0f00000000;
	add.f32 	%f73, %f71, 0f3F800000;
	selp.f32 	%f134, %f73, %f71, %p14;
$L__BB2_9:
	fma.rn.f32 	%f136, %f134, 0fC0C90FDB, %f136;
	bra.uni 	$L__BB2_13;
$L__BB2_10:
	mov.b32 	%r5, %f136;
	and.b32  	%r48, %r5, 8388607;
	or.b32  	%r96, %r48, 1065353216;
	mov.b32 	%f135, %r96;
	and.b32  	%r49, %r5, -8388608;
	add.s32 	%r97, %r49, -1082130432;
	setp.eq.s32 	%p16, %r97, 0;
	@%p16 bra 	$L__BB2_12;
$L__BB2_11:
	min.u32 	%r50, %r97, 192937984;
	add.s32 	%r51, %r96, %r50;
	mov.b32 	%f76, %r51;
	mul.f32 	%f77, %f76, 0f3F22F983;
	fma.rn.f32 	%f78, %f77, 0fBFC90FDB, %f76;
	fma.rn.f32 	%f79, %f78, 0f3F22F983, %f77;
	fma.rn.f32 	%f80, %f79, 0fBFC90FDB, %f76;
	mov.f32 	%f81, 0f3F22F983;
	fma.rz.f32 	%f82, %f80, %f81, %f79;
	cvt.rzi.f32.f32 	%f83, %f82;
	fma.rn.f32 	%f135, %f83, 0fBFC90FDB, %f76;
	sub.s32 	%r97, %r97, %r50;
	mov.b32 	%r96, %f135;
	setp.ne.s32 	%p17, %r97, 0;
	setp.ne.s32 	%p18, %r96, 0;
	and.pred  	%p19, %p17, %p18;
	@%p19 bra 	$L__BB2_11;
$L__BB2_12:
	setp.gt.u32 	%p20, %r5, 2139095039;
	selp.f32 	%f85, 0f7FFFFFFF, 0f4C000000, %p20;
	mul.f32 	%f86, %f135, 0f34000000;
	mul.f32 	%f136, %f85, %f86;
$L__BB2_13:
	abs.f32 	%f87, %f136;
	setp.nan.f32 	%p21, %f87, %f87;
	copysign.f32 	%f88, %f6, %f136;
	selp.f32 	%f89, %f136, %f88, %p21;
	setp.lt.f32 	%p22, %f89, 0f00000000;
	add.f32 	%f90, %f89, 0f40C90FDB;
	selp.f32 	%f91, %f90, %f89, %p22;
	add.f32 	%f92, %f91, 0fC0490FDB;
	add.f32 	%f93, %f5, %f92;
	max.s32 	%r52, %r3, 1;
	cvt.rn.f32.u32 	%f94, %r52;
	div.rn.f32 	%f95, %f94, %f4;
	fma.rn.f32 	%f20, %f95, %f93, %f3;
	mul.f32 	%f96, %f20, 0f3F22F983;
	cvt.rni.s32.f32 	%r105, %f96;
	cvt.rn.f32.s32 	%f97, %r105;
	fma.rn.f32 	%f98, %f97, 0fBFC90FDA, %f20;
	fma.rn.f32 	%f99, %f97, 0fB3A22168, %f98;
	fma.rn.f32 	%f138, %f97, 0fA7C234C5, %f99;
	abs.f32 	%f22, %f20;
	setp.ltu.f32 	%p23, %f22, 0f47CE4780;
	mov.u32 	%r101, %r105;
	mov.f32 	%f137, %f138;
	@%p23 bra 	$L__BB2_21;
	setp.neu.f32 	%p24, %f22, 0f7F800000;
	@%p24 bra 	$L__BB2_16;
	mov.f32 	%f102, 0f00000000;
	mul.rn.f32 	%f137, %f20, %f102;
	mov.b32 	%r101, 0;
	bra.uni 	$L__BB2_21;
$L__BB2_16:
	mov.b32 	%r13, %f20;
	shl.b32 	%r54, %r13, 8;
	or.b32  	%r14, %r54, -2147483648;
	mov.b64 	%rd51, 0;
	mov.b32 	%r98, 0;
	mov.u64 	%rd49, __cudart_i2opi_f;
	mov.u64 	%rd50, %rd1;
$L__BB2_17:
	.pragma "nounroll";
	ld.global.nc.u32 	%r55, [%rd49];
	mad.wide.u32 	%rd32, %r55, %r14, %rd51;
	shr.u64 	%rd51, %rd32, 32;
	st.local.u32 	[%rd50], %rd32;
	add.s32 	%r98, %r98, 1;
	add.s64 	%rd50, %rd50, 4;
	add.s64 	%rd49, %rd49, 4;
	setp.ne.s32 	%p25, %r98, 6;
	@%p25 bra 	$L__BB2_17;
	shr.u32 	%r56, %r13, 23;
	st.local.u32 	[%rd1+24], %rd51;
	and.b32  	%r17, %r56, 31;
	and.b32  	%r57, %r56, 224;
	add.s32 	%r58, %r57, -128;
	shr.u32 	%r59, %r58, 5;
	mul.wide.u32 	%rd33, %r59, 4;
	sub.s64 	%rd10, %rd1, %rd33;
	ld.local.u32 	%r99, [%rd10+24];
	ld.local.u32 	%r100, [%rd10+20];
	setp.eq.s32 	%p26, %r17, 0;
	@%p26 bra 	$L__BB2_20;
	shf.l.wrap.b32 	%r99, %r100, %r99, %r17;
	ld.local.u32 	%r60, [%rd10+16];
	shf.l.wrap.b32 	%r100, %r60, %r100, %r17;
$L__BB2_20:
	shr.u32 	%r61, %r99, 30;
	shf.l.wrap.b32 	%r62, %r100, %r99, 2;
	shl.b32 	%r63, %r100, 2;
	shr.u32 	%r64, %r62, 31;
	add.s32 	%r65, %r64, %r61;
	neg.s32 	%r66, %r65;
	setp.lt.s32 	%p27, %r13, 0;
	selp.b32 	%r101, %r66, %r65, %p27;
	xor.b32  	%r67, %r62, %r13;
	shr.s32 	%r68, %r62, 31;
	xor.b32  	%r69, %r68, %r62;
	xor.b32  	%r70, %r68, %r63;
	cvt.u64.u32 	%rd34, %r69;
	shl.b64 	%rd35, %rd34, 32;
	cvt.u64.u32 	%rd36, %r70;
	or.b64  	%rd37, %rd35, %rd36;
	cvt.rn.f64.s64 	%fd6, %rd37;
	mul.f64 	%fd7, %fd6, 0d3BF921FB54442D19;
	cvt.rn.f32.f64 	%f100, %fd7;
	neg.f32 	%f101, %f100;
	setp.lt.s32 	%p28, %r67, 0;
	selp.f32 	%f137, %f101, %f100, %p28;
$L__BB2_21:
	setp.ltu.f32 	%p29, %f22, 0f47CE4780;
	mul.rn.f32 	%f103, %f137, %f137;
	and.b32  	%r72, %r101, 1;
	setp.eq.b32 	%p30, %r72, 1;
	selp.f32 	%f104, 0f3F800000, %f137, %p30;
	fma.rn.f32 	%f105, %f103, %f104, 0f00000000;
	fma.rn.f32 	%f106, %f103, 0f37CBAC00, 0fBAB607ED;
	selp.f32 	%f107, %f106, 0fB94D4153, %p30;
	selp.f32 	%f108, 0f3D2AAABB, 0f3C0885E4, %p30;
	fma.rn.f32 	%f109, %f107, %f103, %f108;
	selp.f32 	%f110, 0fBEFFFFFF, 0fBE2AAAA8, %p30;
	fma.rn.f32 	%f111, %f109, %f103, %f110;
	fma.rn.f32 	%f112, %f111, %f105, %f104;
	and.b32  	%r73, %r101, 2;
	setp.eq.s32 	%p31, %r73, 0;
	mov.f32 	%f113, 0f00000000;
	sub.f32 	%f114, %f113, %f112;
	selp.f32 	%f26, %f112, %f114, %p31;
	@%p29 bra 	$L__BB2_29;
	setp.neu.f32 	%p32, %f22, 0f7F800000;
	@%p32 bra 	$L__BB2_24;
	mov.f32 	%f117, 0f00000000;
	mul.rn.f32 	%f138, %f20, %f117;
	mov.b32 	%r105, 0;
	bra.uni 	$L__BB2_29;
$L__BB2_24:
	mov.b32 	%r26, %f20;
	shl.b32 	%r75, %r26, 8;
	or.b32  	%r27, %r75, -2147483648;
	mov.b64 	%rd54, 0;
	mov.b32 	%r102, 0;
	mov.u64 	%rd52, __cudart_i2opi_f;
	mov.u64 	%rd53, %rd1;
$L__BB2_25:
	.pragma "nounroll";
	ld.global.nc.u32 	%r76, [%rd52];
	mad.wide.u32 	%rd40, %r76, %r27, %rd54;
	shr.u64 	%rd54, %rd40, 32;
	st.local.u32 	[%rd53], %rd40;
	add.s32 	%r102, %r102, 1;
	add.s64 	%rd53, %rd53, 4;
	add.s64 	%rd52, %rd52, 4;
	setp.ne.s32 	%p33, %r102, 6;
	@%p33 bra 	$L__BB2_25;
	shr.u32 	%r77, %r26, 23;
	st.local.u32 	[%rd1+24], %rd54;
	and.b32  	%r30, %r77, 31;
	and.b32  	%r78, %r77, 224;
	add.s32 	%r79, %r78, -128;
	shr.u32 	%r80, %r79, 5;
	mul.wide.u32 	%rd41, %r80, 4;
	sub.s64 	%rd17, %rd1, %rd41;
	ld.local.u32 	%r103, [%rd17+24];
	ld.local.u32 	%r104, [%rd17+20];
	setp.eq.s32 	%p34, %r30, 0;
	@%p34 bra 	$L__BB2_28;
	shf.l.wrap.b32 	%r103, %r104, %r103, %r30;
	ld.local.u32 	%r81, [%rd17+16];
	shf.l.wrap.b32 	%r104, %r81, %r104, %r30;
$L__BB2_28:
	shr.u32 	%r82, %r103, 30;
	shf.l.wrap.b32 	%r83, %r104, %r103, 2;
	shl.b32 	%r84, %r104, 2;
	shr.u32 	%r85, %r83, 31;
	add.s32 	%r86, %r85, %r82;
	neg.s32 	%r87, %r86;
	setp.lt.s32 	%p35, %r26, 0;
	selp.b32 	%r105, %r87, %r86, %p35;
	xor.b32  	%r88, %r83, %r26;
	shr.s32 	%r89, %r83, 31;
	xor.b32  	%r90, %r89, %r83;
	xor.b32  	%r91, %r89, %r84;
	cvt.u64.u32 	%rd42, %r90;
	shl.b64 	%rd43, %rd42, 32;
	cvt.u64.u32 	%rd44, %r91;
	or.b64  	%rd45, %rd43, %rd44;
	cvt.rn.f64.s64 	%fd8, %rd45;
	mul.f64 	%fd9, %fd8, 0d3BF921FB54442D19;
	cvt.rn.f32.f64 	%f115, %fd9;
	neg.f32 	%f116, %f115;
	setp.lt.s32 	%p36, %r88, 0;
	selp.f32 	%f138, %f116, %f115, %p36;
$L__BB2_29:
	sqrt.rn.f32 	%f118, %f1;
	add.s32 	%r93, %r105, 1;
	mul.rn.f32 	%f119, %f138, %f138;
	and.b32  	%r94, %r105, 1;
	setp.eq.b32 	%p37, %r94, 1;
	selp.f32 	%f120, %f138, 0f3F800000, %p37;
	fma.rn.f32 	%f121, %f119, %f120, 0f00000000;
	fma.rn.f32 	%f122, %f119, 0f37CBAC00, 0fBAB607ED;
	selp.f32 	%f123, 0fB94D4153, %f122, %p37;
	selp.f32 	%f124, 0f3C0885E4, 0f3D2AAABB, %p37;
	fma.rn.f32 	%f125, %f123, %f119, %f124;
	selp.f32 	%f126, 0fBE2AAAA8, 0fBEFFFFFF, %p37;
	fma.rn.f32 	%f127, %f125, %f119, %f126;
	fma.rn.f32 	%f128, %f127, %f121, %f120;
	and.b32  	%r95, %r93, 2;
	setp.eq.s32 	%p38, %r95, 0;
	mov.f32 	%f129, 0f00000000;
	sub.f32 	%f130, %f129, %f128;
	selp.f32 	%f131, %f128, %f130, %p38;
	mul.f32 	%f132, %f118, %f131;
	mul.f32 	%f133, %f118, %f26;
	cvta.to.global.u64 	%rd46, %rd19;
	add.s64 	%rd48, %rd46, %rd25;
	st.global.v2.f32 	[%rd48], {%f132, %f133};
	st.global.f32 	[%rd2], %f2;
	st.global.f32 	[%rd3], %f20;
$L__BB2_30:
	ret;

}


// ===== COMPILED SASS (sm_100) =====

	.target	sm_100

	.elftype	@"ET_EXEC"


//--------------------- .note.nv.tkinfo           --------------------------
	.section	.note.nv.tkinfo,"",@"SHT_NOTE"
	.sectionflags	@"SHF_NOTE_NV_TKINFO"
	.tkinfo
        /*0018*/ 	.word	0x00000002
        /*0030*/ 	.string	""
        /*0030*/ 	.string	"ptxas"
        /*0030*/ 	.string	"Cuda compilation tools, release 13.0, V13.0.88"
        /*0030*/ 	.string	"Build cuda_13.0.r13.0/compiler.36424714_0"
        /*0030*/ 	.string	"-arch sm_100 -m 64 "



//--------------------- .note.nv.cuinfo           --------------------------
	.section	.note.nv.cuinfo,"",@"SHT_NOTE"
	.sectionflags	@"SHF_NOTE_NV_CUINFO"
        /*0018*/ 	.short	0x0002
        /*001a*/ 	.short	0x0064
        /*001c*/ 	.short	0x0082
	.zero		2


//--------------------- .nv.info                  --------------------------
	.section	.nv.info,"",@"SHT_CUDA_INFO"
	.align	4


	//----- nvinfo : EIATTR_REGCOUNT
	.align		4
        /*0000*/ 	.byte	0x04, 0x2f
        /*0002*/ 	.short	(.L_4 - .L_3)
	.align		4
.L_3:
        /*0004*/ 	.word	index@(timestretch_complexes01)
        /*0008*/ 	.word	0x00000018


	//----- nvinfo : EIATTR_FRAME_SIZE
	.align		4
.L_4:
        /*000c*/ 	.byte	0x04, 0x11
        /*000e*/ 	.short	(.L_6 - .L_5)
	.align		4
.L_5:
        /*0010*/ 	.word	index@($__internal_4_$__cuda_sm3x_div_rn_noftz_f32_slowpath)
        /*0014*/ 	.word	0x00000020


	//----- nvinfo : EIATTR_FRAME_SIZE
	.align		4
.L_6:
        /*0018*/ 	.byte	0x04, 0x11
        /*001a*/ 	.short	(.L_8 - .L_7)
	.align		4
.L_7:
        /*001c*/ 	.word	index@($__internal_3_$__cuda_sm20_sqrt_rn_f32_slowpath)
        /*0020*/ 	.word	0x00000020


	//----- nvinfo : EIATTR_FRAME_SIZE
	.align		4
.L_8:
        /*0024*/ 	.byte	0x04, 0x11
        /*0026*/ 	.short	(.L_10 - .L_9)
	.align		4
.L_9:
        /*0028*/ 	.word	index@(timestretch_complexes01)
        /*002c*/ 	.word	0x00000020


	//----- nvinfo : EIATTR_REGCOUNT
	.align		4
.L_10:
        /*0030*/ 	.byte	0x04, 0x2f
        /*0032*/ 	.short	(.L_12 - .L_11)
	.align		4
.L_11:
        /*0034*/ 	.word	index@(initPhaseState)
        /*0038*/ 	.word	0x00000016


	//----- nvinfo : EIATTR_FRAME_SIZE
	.align		4
.L_12:
        /*003c*/ 	.byte	0x04, 0x11
        /*003e*/ 	.short	(.L_14 - .L_13)
	.align		4
.L_13:
        /*0040*/ 	.word	index@($__internal_2_$__cuda_sm3x_div_rn_noftz_f32_slowpath)
        /*0044*/ 	.word	0x00000000


	//----- nvinfo : EIATTR_FRAME_SIZE
	.align		4
.L_14:
        /*0048*/ 	.byte	0x04, 0x11
        /*004a*/ 	.short	(.L_16 - .L_15)
	.align		4
.L_15:
        /*004c*/ 	.word	index@(initPhaseState)
        /*0050*/ 	.word	0x00000000


	//----- nvinfo : EIATTR_REGCOUNT
	.align		4
.L_16:
        /*0054*/ 	.byte	0x04, 0x2f
        /*0056*/ 	.short	(.L_18 - .L_17)
	.align		4
.L_17:
        /*0058*/ 	.word	index@(timestretch01_stateptr)
        /*005c*/ 	.word	0x00000019


	//----- nvinfo : EIATTR_FRAME_SIZE
	.align		4
.L_18:
        /*0060*/ 	.byte	0x04, 0x11
        /*0062*/ 	.short	(.L_20 - .L_19)
	.align		4
.L_19:
        /*0064*/ 	.word	index@($__internal_1_$__cuda_sm3x_div_rn_noftz_f32_slowpath)
        /*0068*/ 	.word	0x00000020


	//----- nvinfo : EIATTR_FRAME_SIZE
	.align		4
.L_20:
        /*006c*/ 	.byte	0x04, 0x11
        /*006e*/ 	.short	(.L_22 - .L_21)
	.align		4
.L_21:
        /*0070*/ 	.word	index@($__internal_0_$__cuda_sm20_sqrt_rn_f32_slowpath)
        /*0074*/ 	.word	0x00000020


	//----- nvinfo : EIATTR_FRAME_SIZE
	.align		4
.L_22:
        /*0078*/ 	.byte	0x04, 0x11
        /*007a*/ 	.short	(.L_24 - .L_23)
	.align		4
.L_23:
        /*007c*/ 	.word	index@(timestretch01_stateptr)
        /*0080*/ 	.word	0x00000020


	//----- nvinfo : EIATTR_MIN_STACK_SIZE
	.align		4
.L_24:
        /*0084*/ 	.byte	0x04, 0x12
        /*0086*/ 	.short	(.L_26 - .L_25)
	.align		4
.L_25:
        /*0088*/ 	.word	index@(timestretch01_stateptr)
        /*008c*/ 	.word	0x00000020


	//----- nvinfo : EIATTR_MIN_STACK_SIZE
	.align		4
.L_26:
        /*0090*/ 	.byte	0x04, 0x12
        /*0092*/ 	.short	(.L_28 - .L_27)
	.align		4
.L_27:
        /*0094*/ 	.word	index@(initPhaseState)
        /*0098*/ 	.word	0x00000000


	//----- nvinfo : EIATTR_MIN_STACK_SIZE
	.align		4
.L_28:
        /*009c*/ 	.byte	0x04, 0x12
        /*009e*/ 	.short	(.L_30 - .L_29)
	.align		4
.L_29:
        /*00a0*/ 	.word	index@(timestretch_complexes01)
        /*00a4*/ 	.word	0x00000020
.L_30:


//--------------------- .nv.compat                --------------------------
	.section	.nv.compat,"",@"SHT_CUDA_COMPAT_INFO"
	.align	4
        /*0000*/ 	.byte	0x02, 0x09, 0x00, 0x00, 0x02, 0x02, 0x01, 0x00, 0x02, 0x05, 0x05, 0x00, 0x03, 0x07, 0x01, 0x01
        /*0010*/ 	.byte	0x02, 0x03, 0x00, 0x00, 0x02, 0x06, 0x01, 0x00, 0x04, 0x0b, 0x08, 0x00, 0x01, 0x00, 0x00, 0x00
        /*0020*/ 	.byte	0x00, 0x00, 0x00, 0x00


//--------------------- .nv.info.timestretch01_stateptr --------------------------
	.section	.nv.info.timestretch01_stateptr,"",@"SHT_CUDA_INFO"
	.sectionflags	@""
	.align	4


	//----- nvinfo : EIATTR_CUDA_API_VERSION
	.align		4
        /*0000*/ 	.byte	0x04, 0x37
        /*0002*/ 	.short	(.L_32 - .L_31)
.L_31:
        /*0004*/ 	.word	0x00000082


	//----- nvinfo : EIATTR_KPARAM_INFO
	.align		4
.L_32:
        /*0008*/ 	.byte	0x04, 0x17
        /*000a*/ 	.short	(.L_34 - .L_33)
.L_33:
        /*000c*/ 	.word	0x00000000
        /*0010*/ 	.short	0x0008
        /*0012*/ 	.short	0x0030
        /*0014*/ 	.byte	0x00, 0xf0, 0x21, 0x00


	//----- nvinfo : EIATTR_KPARAM_INFO
	.align		4
.L_34:
        /*0018*/ 	.byte	0x04, 0x17
        /*001a*/ 	.short	(.L_36 - .L_35)
.L_35:
        /*001c*/ 	.word	0x00000000
        /*0020*/ 	.short	0x0007
        /*0022*/ 	.short	0x002c
        /*0024*/ 	.byte	0x00, 0xf0, 0x11, 0x00


	//----- nvinfo : EIATTR_KPARAM_INFO
	.align		4
.L_36:
        /*0028*/ 	.byte	0x04, 0x17
        /*002a*/ 	.short	(.L_38 - .L_37)
.L_37:
        /*002c*/ 	.word	0x00000000
        /*0030*/ 	.short	0x0006
        /*0032*/ 	.short	0x0028
        /*0034*/ 	.byte	0x00, 0xf0, 0x11, 0x00


	//----- nvinfo : EIATTR_KPARAM_INFO
	.align		4
.L_38:
        /*0038*/ 	.byte	0x04, 0x17
        /*003a*/ 	.short	(.L_40 - .L_39)
.L_39:
        /*003c*/ 	.word	0x00000000
        /*0040*/ 	.short	0x0005
        /*0042*/ 	.short	0x0024
        /*0044*/ 	.byte	0x00, 0xf0, 0x11, 0x00


	//----- nvinfo : EIATTR_KPARAM_INFO
	.align		4
.L_40:
        /*0048*/ 	.byte	0x04, 0x17
        /*004a*/ 	.short	(.L_42 - .L_41)
.L_41:
        /*004c*/ 	.word	0x00000000
        /*0050*/ 	.short	0x0004
        /*0052*/ 	.short	0x0020
        /*0054*/ 	.byte	0x00, 0xf0, 0x11, 0x00


	//----- nvinfo : EIATTR_KPARAM_INFO
	.align		4
.L_42:
        /*0058*/ 	.byte	0x04, 0x17
        /*005a*/ 	.short	(.L_44 - .L_43)
.L_43:
        /*005c*/ 	.word	0x00000000
        /*0060*/ 	.short	0x0003
        /*0062*/ 	.short	0x0018
        /*0064*/ 	.byte	0x00, 0xf5, 0x21, 0x00


	//----- nvinfo : EIATTR_KPARAM_INFO
	.align		4
.L_44:
        /*0068*/ 	.byte	0x04, 0x17
        /*006a*/ 	.short	(.L_46 - .L_45)
.L_45:
        /*006c*/ 	.word	0x00000000
        /*0070*/ 	.short	0x0002
        /*0072*/ 	.short	0x0010
        /*0074*/ 	.byte	0x00, 0xf5, 0x21, 0x00


	//----- nvinfo : EIATTR_KPARAM_INFO
	.align		4
.L_46:
        /*0078*/ 	.byte	0x04, 0x17
        /*007a*/ 	.short	(.L_48 - .L_47)
.L_47:
        /*007c*/ 	.word	0x00000000
        /*0080*/ 	.short	0x0001
        /*0082*/ 	.short	0x0008
        /*0084*/ 	.byte	0x00, 0xf5, 0x21, 0x00


	//----- nvinfo : EIATTR_KPARAM_INFO
	.align		4
.L_48:
        /*0088*/ 	.byte	0x04, 0x17
        /*008a*/ 	.short	(.L_50 - .L_49)
.L_49:
        /*008c*/ 	.word	0x00000000
        /*0090*/ 	.short	0x0000
        /*0092*/ 	.short	0x0000
        /*0094*/ 	.byte	0x00, 0xf5, 0x21, 0x00


	//----- nvinfo : EIATTR_SPARSE_MMA_MASK
	.align		4
.L_50:
        /*0098*/ 	.byte	0x03, 0x50
        /*009a*/ 	.short	0x0000


	//----- nvinfo : EIATTR_MAXREG_COUNT
	.align		4
        /*009c*/ 	.byte	0x03, 0x1b
        /*009e*/ 	.short	0x00ff


	//----- nvinfo : EIATTR_MERCURY_ISA_VERSION
	.align		4
        /*00a0*/ 	.byte	0x03, 0x5f
        /*00a2*/ 	.short	0x0101


	//----- nvinfo : EIATTR_VRC_CTA_INIT_COUNT
	.align		4
        /*00a4*/ 	.byte	0x02, 0x4a
	.zero		1
	.zero		1


	//----- nvinfo : EIATTR_EXIT_INSTR_OFFSETS
	.align		4
        /*00a8*/ 	.byte	0x04, 0x1c
        /*00aa*/ 	.short	(.L_52 - .L_51)


	//   ....[0]....
.L_51:
        /*00ac*/ 	.word	0x000000a0


	//   ....[1]....
        /*00b0*/ 	.word	0x000000e0


	//   ....[2]....
        /*00b4*/ 	.word	0x00001820


	//----- nvinfo : EIATTR_CRS_STACK_SIZE
	.align		4
.L_52:
        /*00b8*/ 	.byte	0x04, 0x1e
        /*00ba*/ 	.short	(.L_54 - .L_53)
.L_53:
        /*00bc*/ 	.word	0x00000000


	//----- nvinfo : EIATTR_CBANK_PARAM_SIZE
	.align		4
.L_54:
        /*00c0*/ 	.byte	0x03, 0x19
        /*00c2*/ 	.short	0x0038


	//----- nvinfo : EIATTR_PARAM_CBANK
	.align		4
        /*00c4*/ 	.byte	0x04, 0x0a
        /*00c6*/ 	.short	(.L_56 - .L_55)
	.align		4
.L_55:
        /*00c8*/ 	.word	index@(.nv.constant0.timestretch01_stateptr)
        /*00cc*/ 	.short	0x0380
        /*00ce*/ 	.short	0x0038


	//----- nvinfo : EIATTR_SW_WAR
	.align		4
.L_56:
        /*00d0*/ 	.byte	0x04, 0x36
        /*00d2*/ 	.short	(.L_58 - .L_57)
.L_57:
        /*00d4*/ 	.word	0x00000008
.L_58:


//--------------------- .nv.info.initPhaseState   --------------------------
	.section	.nv.info.initPhaseState,"",@"SHT_CUDA_INFO"
	.sectionflags	@""
	.align	4


	//----- nvinfo : EIATTR_CUDA_API_VERSION
	.align		4
        /*0000*/ 	.byte	0x04, 0x37
        /*0002*/ 	.short	(.L_60 - .L_59)
.L_59:
        /*0004*/ 	.word	0x00000082


	//----- nvinfo : EIATTR_KPARAM_INFO
	.align		4
.L_60:
        /*0008*/ 	.byte	0x04, 0x17
        /*000a*/ 	.short	(.L_62 - .L_61)
.L_61:
        /*000c*/ 	.word	0x00000000
        /*0010*/ 	.short	0x0002
        /*0012*/ 	.short	0x000c
        /*0014*/ 	.byte	0x00, 0xf0, 0x11, 0x00


	//----- nvinfo : EIATTR_KPARAM_INFO
	.align		4
.L_62:
        /*0018*/ 	.byte	0x04, 0x17
        /*001a*/ 	.short	(.L_64 - .L_63)
.L_63:
        /*001c*/ 	.word	0x00000000
        /*0020*/ 	.short	0x0001
        /*0022*/ 	.short	0x0008
        /*0024*/ 	.byte	0x00, 0xf0, 0x11, 0x00


	//----- nvinfo : EIATTR_KPARAM_INFO
	.align		4
.L_64:
        /*0028*/ 	.byte	0x04, 0x17
        /*002a*/ 	.short	(.L_66 - .L_65)
.L_65:
        /*002c*/ 	.word	0x00000000
        /*0030*/ 	.short	0x0000
        /*0032*/ 	.short	0x0000
        /*0034*/ 	.byte	0x00, 0xf5, 0x21, 0x00


	//----- nvinfo : EIATTR_SPARSE_MMA_MASK
	.align		4
.L_66:
        /*0038*/ 	.byte	0x03, 0x50
        /*003a*/ 	.short	0x0000


	//----- nvinfo : EIATTR_MAXREG_COUNT
	.align		4
        /*003c*/ 	.byte	0x03, 0x1b
        /*003e*/ 	.short	0x00ff


	//----- nvinfo : EIATTR_MERCURY_ISA_VERSION
	.align		4
        /*0040*/ 	.byte	0x03, 0x5f
        /*0042*/ 	.short	0x0101


	//----- nvinfo : EIATTR_VRC_CTA_INIT_COUNT
	.align		4
        /*0044*/ 	.byte	0x02, 0x4a
	.zero		1
	.zero		1


	//----- nvinfo : EIATTR_EXIT_INSTR_OFFSETS
	.align		4
        /*0048*/ 	.byte	0x04, 0x1c
        /*004a*/ 	.short	(.L_68 - .L_67)


	//   ....[0]....
.L_67:
        /*004c*/ 	.word	0x000000a0


	//   ....[1]....
        /*0050*/ 	.word	0x00000120


	//   ....[2]....
        /*0054*/ 	.word	0x00000470


	//----- nvinfo : EIATTR_CRS_STACK_SIZE
	.align		4
.L_68:
        /*0058*/ 	.byte	0x04, 0x1e
        /*005a*/ 	.short	(.L_70 - .L_69)
.L_69:
        /*005c*/ 	.word	0x00000000


	//----- nvinfo : EIATTR_CBANK_PARAM_SIZE
	.align		4
.L_70:
        /*0060*/ 	.byte	0x03, 0x19
        /*0062*/ 	.short	0x0010


	//----- nvinfo : EIATTR_PARAM_CBANK
	.align		4
        /*0064*/ 	.byte	0x04, 0x0a
        /*0066*/ 	.short	(.L_72 - .L_71)
	.align		4
.L_71:
        /*0068*/ 	.word	index@(.nv.constant0.initPhaseState)
        /*006c*/ 	.short	0x0380
        /*006e*/ 	.short	0x0010


	//----- nvinfo : EIATTR_SW_WAR
	.align		4
.L_72:
        /*0070*/ 	.byte	0x04, 0x36
        /*0072*/ 	.short	(.L_74 - .L_73)
.L_73:
        /*0074*/ 	.word	0x00000008
.L_74:


//--------------------- .nv.info.timestretch_complexes01 --------------------------
	.section	.nv.info.timestretch_complexes01,"",@"SHT_CUDA_INFO"
	.sectionflags	@""
	.align	4


	//----- nvinfo : EIATTR_CUDA_API_VERSION
	.align		4
        /*0000*/ 	.byte	0x04, 0x37
        /*0002*/ 	.short	(.L_76 - .L_75)
.L_75:
        /*0004*/ 	.word	0x00000082


	//----- nvinfo : EIATTR_KPARAM_INFO
	.align		4
.L_76:
        /*0008*/ 	.byte	0x04, 0x17
        /*000a*/ 	.short	(.L_78 - .L_77)
.L_77:
        /*000c*/ 	.word	0x00000000
        /*0010*/ 	.short	0x0006
        /*0012*/ 	.short	0x0020
        /*0014*/ 	.byte	0x00, 0xf0, 0x21, 0x00


	//----- nvinfo : EIATTR_KPARAM_INFO
	.align		4
.L_78:
        /*0018*/ 	.byte	0x04, 0x17
        /*001a*/ 	.short	(.L_80 - .L_79)
.L_79:
        /*001c*/ 	.word	0x00000000
        /*0020*/ 	.short	0x0005
        /*0022*/ 	.short	0x001c
        /*0024*/ 	.byte	0x00, 0xf0, 0x11, 0x00


	//----- nvinfo : EIATTR_KPARAM_INFO
	.align		4
.L_80:
        /*0028*/ 	.byte	0x04, 0x17
        /*002a*/ 	.short	(.L_82 - .L_81)
.L_81:
        /*002c*/ 	.word	0x00000000
        /*0030*/ 	.short	0x0004
        /*0032*/ 	.short	0x0018
        /*0034*/ 	.byte	0x00, 0xf0, 0x11, 0x00


	//----- nvinfo : EIATTR_KPARAM_INFO
	.align		4
.L_82:
        /*0038*/ 	.byte	0x04, 0x17
        /*003a*/ 	.short	(.L_84 - .L_83)
.L_83:
        /*003c*/ 	.word	0x00000000
        /*0040*/ 	.short	0x0003
        /*0042*/ 	.short	0x0014
        /*0044*/ 	.byte	0x00, 0xf0, 0x11, 0x00


	//----- nvinfo : EIATTR_KPARAM_INFO
	.align		4
.L_84:
        /*0048*/ 	.byte	0x04, 0x17
        /*004a*/ 	.short	(.L_86 - .L_85)
.L_85:
        /*004c*/ 	.word	0x00000000
        /*0050*/ 	.short	0x0002
        /*0052*/ 	.short	0x0010
        /*0054*/ 	.byte	0x00, 0xf0, 0x11, 0x00


	//----- nvinfo : EIATTR_KPARAM_INFO
	.align		4
.L_86:
        /*0058*/ 	.byte	0x04, 0x17
        /*005a*/ 	.short	(.L_88 - .L_87)
.L_87:
        /*005c*/ 	.word	0x00000000
        /*0060*/ 	.short	0x0001
        /*0062*/ 	.short	0x0008
        /*0064*/ 	.byte	0x00, 0xf5, 0x21, 0x00


	//----- nvinfo : EIATTR_KPARAM_INFO
	.align		4
.L_88:
        /*0068*/ 	.byte	0x04, 0x17
        /*006a*/ 	.short	(.L_90 - .L_89)
.L_89:
        /*006c*/ 	.word	0x00000000
        /*0070*/ 	.short	0x0000
        /*0072*/ 	.short	0x0000
        /*0074*/ 	.byte	0x00, 0xf5, 0x21, 0x00


	//----- nvinfo : EIATTR_SPARSE_MMA_MASK
	.align		4
.L_90:
        /*0078*/ 	.byte	0x03, 0x50
        /*007a*/ 	.short	0x0000


	//----- nvinfo : EIATTR_MAXREG_COUNT
	.align		4
        /*007c*/ 	.byte	0x03, 0x1b
        /*007e*/ 	.short	0x00ff


	//----- nvinfo : EIATTR_MERCURY_ISA_VERSION
	.align		4
        /*0080*/ 	.byte	0x03, 0x5f
        /*0082*/ 	.short	0x0101


	//----- nvinfo : EIATTR_VRC_CTA_INIT_COUNT
	.align		4
        /*0084*/ 	.byte	0x02, 0x4a
	.zero		1
	.zero		1


	//----- nvinfo : EIATTR_EXIT_INSTR_OFFSETS
	.align		4
        /*0088*/ 	.byte	0x04, 0x1c
        /*008a*/ 	.short	(.L_92 - .L_91)


	//   ....[0]....
.L_91:
        /*008c*/ 	.word	0x000000b0


	//   ....[1]....
        /*0090*/ 	.word	0x00000140


	//   ....[2]....
        /*0094*/ 	.word	0x00000180


	//   ....[3]....
        /*0098*/ 	.word	0x000018c0


	//----- nvinfo : EIATTR_CRS_STACK_SIZE
	.align		4
.L_92:
        /*009c*/ 	.byte	0x04, 0x1e
        /*009e*/ 	.short	(.L_94 - .L_93)
.L_93:
        /*00a0*/ 	.word	0x00000000


	//----- nvinfo : EIATTR_CBANK_PARAM_SIZE
	.align		4
.L_94:
        /*00a4*/ 	.byte	0x03, 0x19
        /*00a6*/ 	.short	0x0028


	//----- nvinfo : EIATTR_PARAM_CBANK
	.align		4
        /*00a8*/ 	.byte	0x04, 0x0a
        /*00aa*/ 	.short	(.L_96 - .L_95)
	.align		4
.L_95:
        /*00ac*/ 	.word	index@(.nv.constant0.timestretch_complexes01)
        /*00b0*/ 	.short	0x0380
        /*00b2*/ 	.short	0x0028


	//----- nvinfo : EIATTR_SW_WAR
	.align		4
.L_96:
        /*00b4*/ 	.byte	0x04, 0x36
        /*00b6*/ 	.short	(.L_98 - .L_97)
.L_97:
        /*00b8*/ 	.word	0x00000008
.L_98:


//--------------------- .nv.callgraph             --------------------------
	.section	.nv.callgraph,"",@"SHT_CUDA_CALLGRAPH"
	.align	4
	.sectionentsize	8
	.align		4
        /*0000*/ 	.word	0x00000000
	.align		4
        /*0004*/ 	.word	0xffffffff
	.align		4
        /*0008*/ 	.word	0x00000000
	.align		4
        /*000c*/ 	.word	0xfffffffe
	.align		4
        /*0010*/ 	.word	0x00000000
	.align		4
        /*0014*/ 	.word	0xfffffffd
	.align		4
        /*0018*/ 	.word	0x00000000
	.align		4
        /*001c*/ 	.word	0xfffffffc


//--------------------- .nv.constant4             --------------------------
	.section	.nv.constant4,"a",@progbits
	.align	8
	.align		8
.nv.constant4:
        /*0000*/ 	.dword	g_prevPhase
	.align		8
        /*0008*/ 	.dword	g_phaseAccum
	.align		8
        /*0010*/ 	.dword	__cudart_i2opi_f


//--------------------- .text.timestretch01_stateptr --------------------------
	.section	.text.timestretch01_stateptr,"ax",@progbits
	.align	128
        .global         timestretch01_stateptr
        .type           timestretch01_stateptr,@function
        .size           timestretch01_stateptr,(.L_x_85 - timestretch01_stateptr)
        .other          timestretch01_stateptr,@"STO_CUDA_ENTRY STV_DEFAULT"
timestretch01_stateptr:
.text.timestretch01_stateptr:
[----:B------:R-:W0:Y:S01]  /*0000*/  LDC R1, c[0x0][0x37c] ;  /* 0x0000df00ff017b82 */ /* 0x000e220000000800 */
[----:B------:R-:W1:Y:S07]  /*0010*/  S2R R0, SR_TID.X ;  /* 0x0000000000007919 */ /* 0x000e6e0000002100 */
[----:B------:R-:W1:Y:S01]  /*0020*/  S2UR UR5, SR_CTAID.X ;  /* 0x00000000000579c3 */ /* 0x000e620000002500 */
[----:B------:R-:W2:Y:S01]  /*0030*/  LDCU UR4, c[0x0][0x3ac] ;  /* 0x00007580ff0477ac */ /* 0x000ea20008000800 */
[----:B0-----:R-:W-:Y:S01]  /*0040*/  VIADD R1, R1, 0xffffffe0 ;  /* 0xffffffe001017836 */ /* 0x001fe20000000000 */
[----:B------:R-:W2:Y:S05]  /*0050*/  LDCU UR6, c[0x0][0x3a0] ;  /* 0x00007400ff0677ac */ /* 0x000eaa0008000800 */
[----:B------:R-:W1:Y:S01]  /*0060*/  LDC R5, c[0x0][0x360] ;  /* 0x0000d800ff057b82 */ /* 0x000e620000000800 */
[----:B--2---:R-:W-:Y:S01]  /*0070*/  UIMAD UR4, UR4, UR6, URZ ;  /* 0x00000006040472a4 */ /* 0x004fe2000f8e02ff */
[----:B-1----:R-:W-:-:S05]  /*0080*/  IMAD R5, R5, UR5, R0 ;  /* 0x0000000505057c24 */ /* 0x002fca000f8e0200 */
[----:B------:R-:W-:-:S13]  /*0090*/  ISETP.GE.AND P0, PT, R5, UR4, PT ;  /* 0x0000000405007c0c */ /* 0x000fda000bf06270 */
[----:B------:R-:W-:Y:S05]  /*00a0*/  @P0 EXIT ;  /* 0x000000000000094d */ /* 0x000fea0003800000 */
[----:B------:R-:W0:Y:S02]  /*00b0*/  LDC R4, c[0x0][0x3a4] ;  /* 0x0000e900ff047b82 */ /* 0x000e240000000800 */
[----:B0-----:R-:W-:-:S04]  /*00c0*/  IADD3 R4, PT, PT, -R4, UR6, RZ ;  /* 0x0000000604047c10 */ /* 0x001fc8000fffe1ff */
[----:B------:R-:W-:-:S13]  /*00d0*/  ISETP.GE.AND P0, PT, R4, 0x1, PT ;  /* 0x000000010400780c */ /* 0x000fda0003f06270 */
[----:B------:R-:W-:Y:S05]  /*00e0*/  @!P0 EXIT ;  /* 0x000000000000894d */ /* 0x000fea0003800000 */
[----:B------:R-:W0:Y:S01]  /*00f0*/  LDC.64 R10, c[0x0][0x380] ;  /* 0x0000e000ff0a7b82 */ /* 0x000e220000000a00 */
[----:B------:R-:W1:Y:S01]  /*0100*/  LDCU.64 UR6, c[0x0][0x358] ;  /* 0x00006b00ff0677ac */ /* 0x000e620008000a00 */
[----:B0-----:R-:W-:-:S06]  /*0110*/  IMAD.WIDE R10, R5, 0x8, R10 ;  /* 0x00000008050a7825 */ /* 0x001fcc00078e020a */
[----:B-1----:R-:W2:Y:S01]  /*0120*/  LDG.E.64.CONSTANT R10, desc[UR6][R10.64] ;  /* 0x000000060a0a7981 */ /* 0x002ea2000c1e9b00 */
[----:B------:R-:W-:Y:S01]  /*0130*/  BSSY.RECONVERGENT B0, `(.L_x_0) ;  /* 0x000000f000007945 */ /* 0x000fe20003800200 */
[----:B--2---:R-:W-:-:S04]  /*0140*/  FSETP.GT.AND P1, PT, |R11|, |R10|, PT ;  /* 0x4000000a0b00720b */ /* 0x004fc80003f24200 */
[----:B------:R-:W-:Y:S02]  /*0150*/  FSEL R3, |R11|, |R10|, P1 ;  /* 0x4000000a0b037208 */ /* 0x000fe40000800200 */
[----:B------:R-:W-:Y:S02]  /*0160*/  FSEL R0, |R10|, |R11|, P1 ;  /* 0x4000000b0a007208 */ /* 0x000fe40000800200 */
[----:B------:R-:W0:Y:S08]  /*0170*/  MUFU.RCP R2, R3 ;  /* 0x0000000300027308 */ /* 0x000e300000001000 */
[----:B------:R-:W1:Y:S01]  /*0180*/  FCHK P0, R0, R3 ;  /* 0x0000000300007302 */ /* 0x000e620000000000 */
[----:B0-----:R-:W-:-:S04]  /*0190*/  FFMA R7, -R3, R2, 1 ;  /* 0x3f80000003077423 */ /* 0x001fc80000000102 */
[----:B------:R-:W-:-:S04]  /*01a0*/  FFMA R7, R2, R7, R2 ;  /* 0x0000000702077223 */ /* 0x000fc80000000002 */
[----:B------:R-:W-:-:S04]  /*01b0*/  FFMA R12, R0, R7, RZ ;  /* 0x00000007000c7223 */ /* 0x000fc800000000ff */
[----:B------:R-:W-:-:S04]  /*01c0*/  FFMA R2, -R3, R12, R0 ;  /* 0x0000000c03027223 */ /* 0x000fc80000000100 */
[----:B------:R-:W-:Y:S01]  /*01d0*/  FFMA R12, R7, R2, R12 ;  /* 0x00000002070c7223 */ /* 0x000fe2000000000c */
[----:B-1----:R-:W-:Y:S06]  /*01e0*/  @!P0 BRA `(.L_x_1) ;  /* 0x00000000000c8947 */ /* 0x002fec0003800000 */
[----:B------:R-:W-:-:S07]  /*01f0*/  MOV R12, 0x210 ;  /* 0x00000210000c7802 */ /* 0x000fce0000000f00 */
[----:B------:R-:W-:Y:S05]  /*0200*/  CALL.REL.NOINC `($__internal_1_$__cuda_sm3x_div_rn_noftz_f32_slowpath) ;  /* 0x0000001400e07944 */ /* 0x000fea0003c00000 */
[----:B------:R-:W-:-:S07]  /*0210*/  IMAD.MOV.U32 R12, RZ, RZ, R0 ;  /* 0x000000ffff0c7224 */ /* 0x000fce00078e0000 */
.L_x_1:
[----:B------:R-:W-:Y:S05]  /*0220*/  BSYNC.RECONVERGENT B0 ;  /* 0x0000000000007941 */ /* 0x000fea0003800200 */
.L_x_0:
[----:B------:R-:W0:Y:S08]  /*0230*/  LDC.64 R6, c[0x0][0x390] ;  /* 0x0000e400ff067b82 */ /* 0x000e300000000a00 */
[----:B------:R-:W1:Y:S08]  /*0240*/  LDC.64 R8, c[0x0][0x398] ;  /* 0x0000e600ff087b82 */ /* 0x000e700000000a00 */
[----:B------:R-:W2:Y:S01]  /*0250*/  LDC R0, c[0x0][0x3a0] ;  /* 0x0000e800ff007b82 */ /* 0x000ea20000000800 */
[----:B0-----:R-:W-:-:S05]  /*0260*/  IMAD.WIDE R6, R5, 0x4, R6 ;  /* 0x0000000405067825 */ /* 0x001fca00078e0206 */
[----:B------:R0:W5:Y:S01]  /*0270*/  LDG.E R2, desc[UR6][R6.64] ;  /* 0x0000000606027981 */ /* 0x000162000c1e1900 */
[----:B-1----:R-:W-:-:S05]  /*0280*/  IMAD.WIDE R8, R5, 0x4, R8 ;  /* 0x0000000405087825 */ /* 0x002fca00078e0208 */
[----:B------:R0:W5:Y:S01]  /*0290*/  LDG.E R15, desc[UR6][R8.64] ;  /* 0x00000006080f7981 */ /* 0x000162000c1e1900 */
[----:B--2---:R-:W-:-:S04]  /*02a0*/  IABS R13, R0 ;  /* 0x00000000000d7213 */ /* 0x004fc80000000000 */
[----:B------:R-:W1:Y:S08]  /*02b0*/  I2F.RP R14, R13 ;  /* 0x0000000d000e7306 */ /* 0x000e700000209400 */
[----:B-1----:R-:W1:Y:S02]  /*02c0*/  MUFU.RCP R14, R14 ;  /* 0x0000000e000e7308 */ /* 0x002e640000001000 */
[----:B-1----:R-:W-:-:S06]  /*02d0*/  VIADD R16, R14, 0xffffffe ;  /* 0x0ffffffe0e107836 */ /* 0x002fcc0000000000 */
[----:B------:R1:W2:Y:S02]  /*02e0*/  F2I.FTZ.U32.TRUNC.NTZ R17, R16 ;  /* 0x0000001000117305 */ /* 0x0002a4000021f000 */
[----:B-1----:R-:W-:Y:S02]  /*02f0*/  HFMA2 R16, -RZ, RZ, 0, 0 ;  /* 0x00000000ff107431 */ /* 0x002fe400000001ff */
[----:B--2---:R-:W-:-:S04]  /*0300*/  IMAD.MOV R18, RZ, RZ, -R17 ;  /* 0x000000ffff127224 */ /* 0x004fc800078e0a11 */
[----:B------:R-:W-:Y:S01]  /*0310*/  IMAD R19, R18, R13, RZ ;  /* 0x0000000d12137224 */ /* 0x000fe200078e02ff */
[----:B------:R-:W-:-:S03]  /*0320*/  IABS R18, R5 ;  /* 0x0000000500127213 */ /* 0x000fc60000000000 */
[----:B------:R-:W-:-:S06]  /*0330*/  IMAD.HI.U32 R17, R17, R19, R16 ;  /* 0x0000001311117227 */ /* 0x000fcc00078e0010 */
[----:B------:R-:W-:-:S04]  /*0340*/  IMAD.HI.U32 R17, R17, R18, RZ ;  /* 0x0000001211117227 */ /* 0x000fc800078e00ff */
[----:B------:R-:W-:Y:S01]  /*0350*/  FMUL R14, R12, R12 ;  /* 0x0000000c0c0e7220 */ /* 0x000fe20000400000 */
[----:B------:R-:W-:Y:S02]  /*0360*/  IMAD.MOV R16, RZ, RZ, -R17 ;  /* 0x000000ffff107224 */ /* 0x000fe400078e0a11 */
[----:B------:R-:W-:Y:S02]  /*0370*/  IMAD.MOV.U32 R19, RZ, RZ, 0x3b33710b ;  /* 0x3b33710bff137424 */ /* 0x000fe400078e00ff */
[----:B------:R-:W-:Y:S02]  /*0380*/  IMAD R16, R13, R16, R18 ;  /* 0x000000100d107224 */ /* 0x000fe400078e0212 */
[----:B------:R-:W-:-:S03]  /*0390*/  FFMA R17, R14, R19, -0.015681877732276916504 ;  /* 0xbc8077480e117423 */ /* 0x000fc60000000013 */
[----:B------:R-:W-:Y:S01]  /*03a0*/  ISETP.GT.U32.AND P0, PT, R13, R16, PT ;  /* 0x000000100d00720c */ /* 0x000fe20003f04070 */
[----:B------:R-:W-:-:S04]  /*03b0*/  FFMA R17, R14, R17, 0.042200751602649688721 ;  /* 0x3d2cdab20e117423 */ /* 0x000fc80000000011 */
[----:B------:R-:W-:-:S04]  /*03c0*/  FFMA R17, R14, R17, -0.074792981147766113281 ;  /* 0xbd992d100e117423 */ /* 0x000fc80000000011 */
[----:B------:R-:W-:-:S04]  /*03d0*/  FFMA R17, R14, R17, 0.10640415549278259277 ;  /* 0x3dd9ea6c0e117423 */ /* 0x000fc80000000011 */
[----:B------:R-:W-:Y:S01]  /*03e0*/  FFMA R17, R14, R17, -0.14207722246646881104 ;  /* 0xbe117cb10e117423 */ /* 0x000fe20000000011 */
[----:B------:R-:W-:-:S03]  /*03f0*/  @!P0 IMAD.IADD R16, R16, 0x1, -R13 ;  /* 0x0000000110108824 */ /* 0x000fc600078e0a0d */
[C---:B------:R-:W-:Y:S02]  /*0400*/  FFMA R17, R14.reuse, R17, 0.19993925094604492188 ;  /* 0x3e4cbce00e117423 */ /* 0x040fe40000000011 */
[----:B------:R-:W-:Y:S02]  /*0410*/  ISETP.GT.U32.AND P0, PT, R13, R16, PT ;  /* 0x000000100d00720c */ /* 0x000fe40003f04070 */
[----:B------:R-:W-:Y:S01]  /*0420*/  FFMA R17, R14, R17, -0.33333197236061096191 ;  /* 0xbeaaaa7d0e117423 */ /* 0x000fe20000000011 */
[----:B------:R-:W-:-:S03]  /*0430*/  ISETP.GE.AND P4, PT, R5, RZ, PT ;  /* 0x000000ff0500720c */ /* 0x000fc60003f86270 */
[----:B------:R-:W-:Y:S01]  /*0440*/  FMUL R17, R14, R17 ;  /* 0x000000110e117220 */ /* 0x000fe20000400000 */
[----:B------:R-:W-:Y:S01]  /*0450*/  ISETP.NE.AND P3, PT, R0, RZ, PT ;  /* 0x000000ff0000720c */ /* 0x000fe20003f65270 */
[----:B------:R-:W-:Y:S02]  /*0460*/  IMAD.MOV.U32 R19, RZ, RZ, 0x3f6ee581 ;  /* 0x3f6ee581ff137424 */ /* 0x000fe400078e00ff */
[----:B------:R-:W-:-:S03]  /*0470*/  FFMA R12, R17, R12, R12 ;  /* 0x0000000c110c7223 */ /* 0x000fc6000000000c */
[----:B------:R-:W-:Y:S01]  /*0480*/  @!P0 IADD3 R16, PT, PT, R16, -R13, RZ ;  /* 0x8000000d10108210 */ /* 0x000fe20007ffe0ff */
[----:B------:R-:W-:Y:S01]  /*0490*/  FFMA R13, R19, 1.6832555532455444336, -R12 ;  /* 0x3fd774eb130d7823 */ /* 0x000fe2000000080c */
[----:B------:R-:W-:-:S03]  /*04a0*/  I2FP.F32.S32 R17, R0 ;  /* 0x0000000000117245 */ /* 0x000fc60000201400 */
[----:B------:R-:W-:Y:S01]  /*04b0*/  IMAD.MOV.U32 R18, RZ, RZ, R16 ;  /* 0x000000ffff127224 */ /* 0x000fe200078e0010 */
[C---:B------:R-:W-:Y:S01]  /*04c0*/  ISETP.GE.AND P0, PT, R10.reuse, RZ, PT ;  /* 0x000000ff0a00720c */ /* 0x040fe20003f06270 */
[----:B------:R-:W1:Y:S01]  /*04d0*/  MUFU.RCP R20, R17 ;  /* 0x0000001100147308 */ /* 0x000e620000001000 */
[-C--:B------:R-:W-:Y:S01]  /*04e0*/  FSEL R16, R13, R12.reuse, P1 ;  /* 0x0000000c0d107208 */ /* 0x080fe20000800000 */
[----:B------:R-:W-:Y:S01]  /*04f0*/  @!P4 IMAD.MOV R18, RZ, RZ, -R18 ;  /* 0x000000ffff12c224 */ /* 0x000fe200078e0a12 */
[----:B------:R-:W-:Y:S02]  /*0500*/  FSETP.NEU.AND P2, PT, |R10|, |R11|, PT ;  /* 0x4000000b0a00720b */ /* 0x000fe40003f4d200 */
[----:B------:R-:W-:Y:S02]  /*0510*/  FSEL R14, R19, 1.8663789033889770508, P1 ;  /* 0x3feee581130e7808 */ /* 0x000fe40000800000 */
[----:B------:R-:W-:Y:S02]  /*0520*/  FSEL R13, R12, -R12, P1 ;  /* 0x8000000c0c0d7208 */ /* 0x000fe40000800000 */
[----:B------:R-:W-:-:S02]  /*0530*/  FSETP.NEU.AND P1, PT, R3, RZ, PT ;  /* 0x000000ff0300720b */ /* 0x000fc40003f2d000 */
[----:B------:R-:W-:Y:S01]  /*0540*/  @!P3 LOP3.LUT R18, RZ, R0, RZ, 0x33, !PT ;  /* 0x00000000ff12b212 */ /* 0x000fe200078e33ff */
[----:B------:R-:W-:-:S03]  /*0550*/  IMAD.MOV.U32 R12, RZ, RZ, 0x4016cbe4 ;  /* 0x4016cbe4ff0c7424 */ /* 0x000fc600078e00ff */
[----:B------:R-:W-:Y:S01]  /*0560*/  I2FP.F32.S32 R0, R18 ;  /* 0x0000001200007245 */ /* 0x000fe20000201400 */
[----:B------:R-:W-:Y:S01]  /*0570*/  @!P0 FFMA R16, R14, 1.6832555532455444336, R13 ;  /* 0x3fd774eb0e108823 */ /* 0x000fe2000000000d */
[----:B------:R-:W-:-:S03]  /*0580*/  @!P2 FSEL R16, R12, 0.78539818525314331055, !P0 ;  /* 0x3f490fdb0c10a808 */ /* 0x000fc60004000000 */
[----:B------:R-:W-:Y:S02]  /*0590*/  FMUL R0, R0, 6.2831854820251464844 ;  /* 0x40c90fdb00007820 */ /* 0x000fe40000400000 */
[----:B------:R-:W-:Y:S01]  /*05a0*/  @!P1 FSEL R16, RZ, 3.1415927410125732422, P0 ;  /* 0x40490fdbff109808 */ /* 0x000fe20000000000 */
[----:B-1----:R-:W-:Y:S01]  /*05b0*/  FFMA R3, -R17, R20, 1 ;  /* 0x3f80000011037423 */ /* 0x002fe20000000114 */
[----:B------:R-:W1:Y:S03]  /*05c0*/  FCHK P1, R0, R17 ;  /* 0x0000001100007302 */ /* 0x000e660000020000 */
[----:B------:R-:W-:Y:S01]  /*05d0*/  FFMA R3, R20, R3, R20 ;  /* 0x0000000314037223 */ /* 0x000fe20000000014 */
[----:B------:R-:W-:-:S03]  /*05e0*/  FADD R13, |R10|, |R11| ;  /* 0x4000000b0a0d7221 */ /* 0x000fc60000000200 */
[----:B------:R-:W-:Y:S01]  /*05f0*/  FFMA R12, R0, R3, RZ ;  /* 0x00000003000c7223 */ /* 0x000fe200000000ff */
[----:B------:R-:W-:Y:S01]  /*0600*/  LOP3.LUT R16, R16, 0x80000000, R11, 0xb8, !PT ;  /* 0x8000000010107812 */ /* 0x000fe200078eb80b */
[----:B------:R-:W-:Y:S01]  /*0610*/  BSSY.RECONVERGENT B0, `(.L_x_2) ;  /* 0x000000a000007945 */ /* 0x000fe20003800200 */
[----:B------:R-:W-:Y:S01]  /*0620*/  FSETP.NAN.AND P0, PT, R13, R13, PT ;  /* 0x0000000d0d00720b */ /* 0x000fe20003f08000 */
[----:B------:R-:W-:-:S03]  /*0630*/  FFMA R14, -R17, R12, R0 ;  /* 0x0000000c110e7223 */ /* 0x000fc60000000100 */
[----:B------:R-:W-:Y:S01]  /*0640*/  FSEL R13, R13, R16, P0 ;  /* 0x000000100d0d7208 */ /* 0x000fe20000000000 */
[----:B------:R-:W-:Y:S01]  /*0650*/  FFMA R12, R3, R14, R12 ;  /* 0x0000000e030c7223 */ /* 0x000fe2000000000c */
[----:B01----:R-:W-:Y:S07]  /*0660*/  @!P1 BRA `(.L_x_3) ;  /* 0x0000000000109947 */ /* 0x003fee0003800000 */
[----:B------:R-:W-:Y:S01]  /*0670*/  IMAD.MOV.U32 R3, RZ, RZ, R17 ;  /* 0x000000ffff037224 */ /* 0x000fe200078e0011 */
[----:B------:R-:W-:-:S07]  /*0680*/  MOV R12, 0x6a0 ;  /* 0x000006a0000c7802 */ /* 0x000fce0000000f00 */
[----:B-----5:R-:W-:Y:S05]  /*0690*/  CALL.REL.NOINC `($__internal_1_$__cuda_sm3x_div_rn_noftz_f32_slowpath) ;  /* 0x0000001000bc7944 */ /* 0x020fea0003c00000 */
[----:B------:R-:W-:-:S07]  /*06a0*/  MOV R12, R0 ;  /* 0x00000000000c7202 */ /* 0x000fce0000000f00 */
.L_x_3:
[----:B------:R-:W-:Y:S05]  /*06b0*/  BSYNC.RECONVERGENT B0 ;  /* 0x0000000000007941 */ /* 0x000fea0003800200 */
.L_x_2:
[----:B------:R-:W0:Y:S01]  /*06c0*/  LDCU.64 UR4, c[0x0][0x3a0] ;  /* 0x00007400ff0477ac */ /* 0x000e220008000a00 */
[----:B------:R-:W-:Y:S01]  /*06d0*/  IMAD.MOV.U32 R18, RZ, RZ, 0x3fe00000 ;  /* 0x3fe00000ff127424 */ /* 0x000fe200078e00ff */
[----:B------:R-:W-:Y:S01]  /*06e0*/  I2FP.F32.U32 R3, R4 ;  /* 0x0000000400037245 */ /* 0x000fe20000201000 */
[----:B-----5:R-:W-:Y:S01]  /*06f0*/  FADD R21, R13, -R2 ;  /* 0x800000020d157221 */ /* 0x020fe20000000000 */
[----:B------:R-:W1:Y:S01]  /*0700*/  LDCU.64 UR8, c[0x0][0x3b0] ;  /* 0x00007600ff0877ac */ /* 0x000e620008000a00 */
[----:B------:R-:W-:Y:S02]  /*0710*/  BSSY.RECONVERGENT B0, `(.L_x_4) ;  /* 0x0000043000007945 */ /* 0x000fe40003800200 */
[----:B------:R-:W-:-:S04]  /*0720*/  FMUL R2, R3, R12 ;  /* 0x0000000c03027220 */ /* 0x000fc80000400000 */
[----:B------:R-:W-:-:S04]  /*0730*/  FADD R0, -R2, R21 ;  /* 0x0000001502007221 */ /* 0x000fc80000000100 */
[----:B------:R-:W-:Y:S01]  /*0740*/  FADD R0, R0, 3.1415927410125732422 ;  /* 0x40490fdb00007421 */ /* 0x000fe20000000000 */
[----:B0-----:R-:W-:-:S09]  /*0750*/  UIADD3 UR4, UPT, UPT, UR4, -UR5, URZ ;  /* 0x8000000504047290 */ /* 0x001fd2000fffe0ff */
[----:B------:R-:W1:Y:S02]  /*0760*/  I2F.F64.U32 R16, UR4 ;  /* 0x0000000400107d12 */ /* 0x000e640008201800 */
[----:B-1----:R-:W-:-:S08]  /*0770*/  DMUL R16, R16, UR8 ;  /* 0x0000000810107c28 */ /* 0x002fd00008000000 */
[----:B------:R-:W-:-:S06]  /*0780*/  DSETP.GE.AND P0, PT, R16, RZ, PT ;  /* 0x000000ff1000722a */ /* 0x000fcc0003f06000 */
[----:B------:R-:W-:Y:S01]  /*0790*/  FSEL R19, R18, -1.75, P0 ;  /* 0xbfe0000012137808 */ /* 0x000fe20000000000 */
[----:B------:R-:W-:Y:S01]  /*07a0*/  IMAD.MOV.U32 R18, RZ, RZ, RZ ;  /* 0x000000ffff127224 */ /* 0x000fe200078e00ff */
[----:B------:R-:W-:-:S05]  /*07b0*/  FSETP.GEU.AND P0, PT, |R0|, 6.2831854820251464844, PT ;  /* 0x40c90fdb0000780b */ /* 0x000fca0003f0e200 */
[----:B------:R-:W-:Y:S01]  /*07c0*/  DADD R16, R16, R18 ;  /* 0x0000000010107229 */ /* 0x000fe20000000012 */
[----:B------:R-:W-:-:S09]  /*07d0*/  FADD R19, |R0|, -RZ ;  /* 0x800000ff00137221 */ /* 0x000fd20000000200 */
[----:B------:R-:W0:Y:S02]  /*07e0*/  F2I.S64.F64.TRUNC R16, R16 ;  /* 0x0000001000107311 */ /* 0x000e24000030d900 */
[----:B0-----:R-:W-:Y:S01]  /*07f0*/  IMAD.MOV.U32 R4, RZ, RZ, R16 ;  /* 0x000000ffff047224 */ /* 0x001fe200078e0010 */
[----:B------:R-:W-:Y:S06]  /*0800*/  @!P0 BRA `(.L_x_5) ;  /* 0x0000000000cc8947 */ /* 0x000fec0003800000 */
[----:B------:R-:W-:-:S13]  /*0810*/  FSETP.GTU.AND P0, PT, R19, 52707180, PT ;  /* 0x4c490fdb1300780b */ /* 0x000fda0003f0c000 */
[----:B------:R-:W-:Y:S05]  /*0820*/  @P0 BRA `(.L_x_6) ;  /* 0x00000000005c0947 */ /* 0x000fea0003800000 */
[----:B------:R-:W-:Y:S01]  /*0830*/  FMUL R12, R19, 0.15915493667125701904 ;  /* 0x3e22f983130c7820 */ /* 0x000fe20000400000 */
[----:B------:R-:W-:Y:S05]  /*0840*/  BSSY.RECONVERGENT B1, `(.L_x_7) ;  /* 0x0000013000017945 */ /* 0x000fea0003800200 */
[----:B------:R-:W0:Y:S02]  /*0850*/  FRND.TRUNC R12, R12 ;  /* 0x0000000c000c7307 */ /* 0x000e24000020d000 */
[----:B0-----:R-:W-:-:S05]  /*0860*/  FFMA R17, R12, -6.2831854820251464844, R19 ;  /* 0xc0c90fdb0c117823 */ /* 0x001fca0000000013 */
[----:B------:R-:W-:-:S13]  /*0870*/  ISETP.GE.U32.AND P0, PT, R17, 0x40c90fdb, PT ;  /* 0x40c90fdb1100780c */ /* 0x000fda0003f06070 */
[----:B------:R-:W-:Y:S05]  /*0880*/  @!P0 BRA `(.L_x_8) ;  /* 0x0000000000388947 */ /* 0x000fea0003800000 */
[----:B------:R-:W-:-:S04]  /*0890*/  ISETP.GE.U32.AND P0, PT, R17, -0x7fffffff, PT ;  /* 0x800000011100780c */ /* 0x000fc80003f06070 */
[----:B------:R-:W-:-:S09]  /*08a0*/  FSETP.GEU.OR P1, PT, R17, -6.2831854820251464844, !P0 ;  /* 0xc0c90fdb1100780b */ /* 0x000fd2000472e400 */
[----:B------:R-:W-:-:S04]  /*08b0*/  @P0 FADD R14, R12, -1 ;  /* 0xbf8000000c0e0421 */ /* 0x000fc80000000000 */
[----:B------:R-:W-:-:S04]  /*08c0*/  @!P1 FADD R14, R14, -1 ;  /* 0xbf8000000e0e9421 */ /* 0x000fc80000000000 */
[----:B------:R-:W-:Y:S01]  /*08d0*/  @P0 IMAD.MOV.U32 R12, RZ, RZ, R14 ;  /* 0x000000ffff0c0224 */ /* 0x000fe200078e000e */
[----:B------:R-:W-:Y:S06]  /*08e0*/  @P0 BRA `(.L_x_8) ;  /* 0x0000000000200947 */ /* 0x000fec0003800000 */
[----:B------:R-:W-:Y:S01]  /*08f0*/  FSETP.GE.AND P0, PT, R17, 12.566370964050292969, PT ;  /* 0x41490fdb1100780b */ /* 0x000fe20003f06000 */
[----:B------:R-:W-:-:S12]  /*0900*/  FADD R12, R12, 1 ;  /* 0x3f8000000c0c7421 */ /* 0x000fd80000000000 */
[----:B------:R-:W-:-:S05]  /*0910*/  @P0 MOV R14, 0x40c90fdb ;  /* 0x40c90fdb000e0802 */ /* 0x000fca0000000f00 */
[----:B------:R-:W-:-:S05]  /*0920*/  @P0 FFMA R14, R14, -3, R17 ;  /* 0xc04000000e0e0823 */ /* 0x000fca0000000011 */
[----:B------:R-:W-:Y:S01]  /*0930*/  FSETP.GE.AND P1, PT, R14, RZ, P0 ;  /* 0x000000ff0e00720b */ /* 0x000fe20000726000 */
[----:B------:R-:W-:-:S12]  /*0940*/  @P0 FADD R14, R12, 1 ;  /* 0x3f8000000c0e0421 */ /* 0x000fd80000000000 */
[----:B------:R-:W-:-:S04]  /*0950*/  @P1 FADD R14, R14, 1 ;  /* 0x3f8000000e0e1421 */ /* 0x000fc80000000000 */
[----:B------:R-:W-:-:S07]  /*0960*/  @P0 IMAD.MOV.U32 R12, RZ, RZ, R14 ;  /* 0x000000ffff0c0224 */ /* 0x000fce00078e000e */
.L_x_8:
[----:B------:R-:W-:Y:S05]  /*0970*/  BSYNC.RECONVERGENT B1 ;  /* 0x0000000000017941 */ /* 0x000fea0003800200 */
.L_x_7:
[----:B------:R-:W-:Y:S01]  /*0980*/  FFMA R19, R12, -6.2831854820251464844, R19 ;  /* 0xc0c90fdb0c137823 */ /* 0x000fe20000000013 */
[----:B------:R-:W-:Y:S06]  /*0990*/  BRA `(.L_x_5) ;  /* 0x0000000000687947 */ /* 0x000fec0003800000 */
.L_x_6:
[C---:B------:R-:W-:Y:S01]  /*09a0*/  LOP3.LUT R12, R19.reuse, 0xff800000, RZ, 0xc0, !PT ;  /* 0xff800000130c7812 */ /* 0x040fe200078ec0ff */
[----:B------:R-:W-:Y:S01]  /*09b0*/  IMAD.MOV.U32 R18, RZ, RZ, 0x7fffffff ;  /* 0x7fffffffff127424 */ /* 0x000fe200078e00ff */
[C---:B------:R-:W-:Y:S01]  /*09c0*/  ISETP.GT.U32.AND P0, PT, R19.reuse, 0x7f7fffff, PT ;  /* 0x7f7fffff1300780c */ /* 0x040fe20003f04070 */
[----:B------:R-:W-:Y:S02]  /*09d0*/  BSSY.RECONVERGENT B1, `(.L_x_9) ;  /* 0x0000014000017945 */ /* 0x000fe40003800200 */
[----:B------:R-:W-:Y:S01]  /*09e0*/  VIADD R14, R12, 0xbf800000 ;  /* 0xbf8000000c0e7836 */ /* 0x000fe20000000000 */
[----:B------:R-:W-:Y:S02]  /*09f0*/  LOP3.LUT R12, R19, 0x7fffff, RZ, 0xc0, !PT ;  /* 0x007fffff130c7812 */ /* 0x000fe400078ec0ff */
[----:B------:R-:W-:Y:S02]  /*0a00*/  FSEL R18, R18, 33554432, P0 ;  /* 0x4c00000012127808 */ /* 0x000fe40000000000 */
[----:B------:R-:W-:-:S02]  /*0a10*/  ISETP.NE.AND P1, PT, R14, RZ, PT ;  /* 0x000000ff0e00720c */ /* 0x000fc40003f25270 */
[----:B------:R-:W-:-:S11]  /*0a20*/  LOP3.LUT R12, R12, 0x3f800000, RZ, 0xfc, !PT ;  /* 0x3f8000000c0c7812 */ /* 0x000fd600078efcff */
[----:B------:R-:W-:Y:S05]  /*0a30*/  @!P1 BRA `(.L_x_10) ;  /* 0x0000000000349947 */ /* 0x000fea0003800000 */
.L_x_11:
[----:B------:R-:W-:-:S04]  /*0a40*/  VIMNMX.U32 R17, PT, PT, R14, 0xb800000, PT ;  /* 0x0b8000000e117848 */ /* 0x000fc80003fe0000 */
[----:B------:R-:W-:Y:S01]  /*0a50*/  IADD3 R12, PT, PT, R17, R12, RZ ;  /* 0x0000000c110c7210 */ /* 0x000fe20007ffe0ff */
[----:B------:R-:W-:-:S04]  /*0a60*/  IMAD.IADD R14, R14, 0x1, -R17 ;  /* 0x000000010e0e7824 */ /* 0x000fc800078e0a11 */
[----:B------:R-:W-:Y:S01]  /*0a70*/  FMUL R19, R12, 0.63661974668502807617 ;  /* 0x3f22f9830c137820 */ /* 0x000fe20000400000 */
[----:B------:R-:W-:-:S03]  /*0a80*/  ISETP.NE.AND P1, PT, R14, RZ, PT ;  /* 0x000000ff0e00720c */ /* 0x000fc60003f25270 */
[----:B------:R-:W-:-:S04]  /*0a90*/  FFMA R16, R19, -1.5707963705062866211, R12 ;  /* 0xbfc90fdb13107823 */ /* 0x000fc8000000000c */
[----:B------:R-:W-:-:S04]  /*0aa0*/  FFMA R19, R16, 0.63661974668502807617, R19 ;  /* 0x3f22f98310137823 */ /* 0x000fc80000000013 */
[----:B------:R-:W-:-:S04]  /*0ab0*/  FFMA R16, R19, -1.5707963705062866211, R12 ;  /* 0xbfc90fdb13107823 */ /* 0x000fc8000000000c */
[----:B------:R-:W-:-:S04]  /*0ac0*/  FFMA.RZ R16, R16, 0.63661974668502807617, R19 ;  /* 0x3f22f98310107823 */ /* 0x000fc8000000c013 */
[----:B------:R-:W0:Y:S02]  /*0ad0*/  FRND.TRUNC R19, R16 ;  /* 0x0000001000137307 */ /* 0x000e24000020d000 */
[----:B0-----:R-:W-:-:S05]  /*0ae0*/  FFMA R12, R19, -1.5707963705062866211, R12 ;  /* 0xbfc90fdb130c7823 */ /* 0x001fca000000000c */
[----:B------:R-:W-:-:S13]  /*0af0*/  ISETP.NE.AND P0, PT, R12, RZ, PT ;  /* 0x000000ff0c00720c */ /* 0x000fda0003f05270 */
[----:B------:R-:W-:Y:S05]  /*0b00*/  @P0 BRA P1, `(.L_x_11) ;  /* 0xfffffffc00cc0947 */ /* 0x000fea000083ffff */
.L_x_10:
[----:B------:R-:W-:Y:S05]  /*0b10*/  BSYNC.RECONVERGENT B1 ;  /* 0x0000000000017941 */ /* 0x000fea0003800200 */
.L_x_9:
[----:B------:R-:W-:-:S04]  /*0b20*/  FMUL R19, R12, 1.1920928955078125e-07 ;  /* 0x340000000c137820 */ /* 0x000fc80000400000 */
[----:B------:R-:W-:-:S07]  /*0b30*/  FMUL R19, R18, R19 ;  /* 0x0000001312137220 */ /* 0x000fce0000400000 */
.L_x_5:
[----:B------:R-:W-:Y:S05]  /*0b40*/  BSYNC.RECONVERGENT B0 ;  /* 0x0000000000007941 */ /* 0x000fea0003800200 */
.L_x_4:
[----:B------:R-:W0:Y:S01]  /*0b50*/  MUFU.RCP R12, R3 ;  /* 0x00000003000c7308 */ /* 0x000e220000001000 */
[C---:B------:R-:W-:Y:S02]  /*0b60*/  FSETP.NAN.AND P0, PT, |R19|.reuse, |R19|, PT ;  /* 0x400000131300720b */ /* 0x040fe40003f08200 */
[----:B------:R-:W-:-:S04]  /*0b70*/  LOP3.LUT R0, R19, 0x80000000, R0, 0xb8, !PT ;  /* 0x8000000013007812 */ /* 0x000fc800078eb800 */
[----:B------:R-:W-:Y:S02]  /*0b80*/  FSEL R19, R19, R0, P0 ;  /* 0x0000000013137208 */ /* 0x000fe40000000000 */
[----:B------:R-:W-:Y:S02]  /*0b90*/  VIMNMX R0, PT, PT, R4, 0x1, !PT ;  /* 0x0000000104007848 */ /* 0x000fe40007fe0100 */
[----:B------:R-:W-:Y:S02]  /*0ba0*/  FSETP.GEU.AND P1, PT, R19, RZ, PT ;  /* 0x000000ff1300720b */ /* 0x000fe40003f2e000 */
[----:B------:R-:W-:-:S04]  /*0bb0*/  I2FP.F32.U32 R0, R0 ;  /* 0x0000000000007245 */ /* 0x000fc80000201000 */
[----:B------:R-:W1:Y:S01]  /*0bc0*/  FCHK P0, R0, R3 ;  /* 0x0000000300007302 */ /* 0x000e620000000000 */
[----:B0-----:R-:W-:-:S04]  /*0bd0*/  FFMA R17, -R3, R12, 1 ;  /* 0x3f80000003117423 */ /* 0x001fc8000000010c */
[----:B------:R-:W-:Y:S02]  /*0be0*/  FFMA R17, R12, R17, R12 ;  /* 0x000000110c117223 */ /* 0x000fe4000000000c */
[----:B------:R-:W-:Y:S02]  /*0bf0*/  @!P1 FADD R19, R19, 6.2831854820251464844 ;  /* 0x40c90fdb13139421 */ /* 0x000fe40000000000 */
[----:B------:R-:W-:Y:S02]  /*0c00*/  FFMA R4, R0, R17, RZ ;  /* 0x0000001100047223 */ /* 0x000fe400000000ff */
[----:B------:R-:W-:Y:S02]  /*0c10*/  FADD R19, R19, -3.1415927410125732422 ;  /* 0xc0490fdb13137421 */ /* 0x000fe40000000000 */
[----:B------:R-:W-:Y:S02]  /*0c20*/  FFMA R12, -R3, R4, R0 ;  /* 0x00000004030c7223 */ /* 0x000fe40000000100 */
[----:B------:R-:W-:-:S02]  /*0c30*/  FADD R2, R2, R19 ;  /* 0x0000001302027221 */ /* 0x000fc40000000000 */
[----:B------:R-:W-:Y:S01]  /*0c40*/  FFMA R4, R17, R12, R4 ;  /* 0x0000000c11047223 */ /* 0x000fe20000000004 */
[----:B-1----:R-:W-:Y:S06]  /*0c50*/  @!P0 BRA `(.L_x_12) ;  /* 0x00000000000c8947 */ /* 0x002fec0003800000 */
[----:B------:R-:W-:-:S07]  /*0c60*/  MOV R12, 0xc80 ;  /* 0x00000c80000c7802 */ /* 0x000fce0000000f00 */
[----:B------:R-:W-:Y:S05]  /*0c70*/  CALL.REL.NOINC `($__internal_1_$__cuda_sm3x_div_rn_noftz_f32_slowpath) ;  /* 0x0000000c00447944 */ /* 0x000fea0003c00000 */
[----:B------:R-:W-:-:S07]  /*0c80*/  IMAD.MOV.U32 R4, RZ, RZ, R0 ;  /* 0x000000ffff047224 */ /* 0x000fce00078e0000 */
.L_x_12:
[----:B------:R-:W-:Y:S01]  /*0c90*/  FFMA R15, R2, R4, R15 ;  /* 0x00000004020f7223 */ /* 0x000fe2000000000f */
[----:B------:R-:W-:Y:S03]  /*0ca0*/  BSSY.RECONVERGENT B0, `(.L_x_13) ;  /* 0x0000042000007945 */ /* 0x000fe60003800200 */
[C---:B------:R-:W-:Y:S01]  /*0cb0*/  FMUL R0, R15.reuse, 0.63661974668502807617 ;  /* 0x3f22f9830f007820 */ /* 0x040fe20000400000 */
[----:B------:R-:W-:-:S05]  /*0cc0*/  FSETP.GE.AND P0, PT, |R15|, 105615, PT ;  /* 0x47ce47800f00780b */ /* 0x000fca0003f06200 */
[----:B------:R-:W0:Y:S02]  /*0cd0*/  F2I.NTZ R0, R0 ;  /* 0x0000000000007305 */ /* 0x000e240000203100 */
[----:B0-----:R-:W-:Y:S01]  /*0ce0*/  I2FP.F32.S32 R14, R0 ;  /* 0x00000000000e7245 */ /* 0x001fe20000201400 */
[----:B------:R-:W-:-:S04]  /*0cf0*/  IMAD.MOV.U32 R18, RZ, RZ, R0 ;  /* 0x000000ffff127224 */ /* 0x000fc800078e0000 */
[----:B------:R-:W-:-:S04]  /*0d00*/  FFMA R3, R14, -1.5707962512969970703, R15 ;  /* 0xbfc90fda0e037823 */ /* 0x000fc8000000000f */
[----:B------:R-:W-:-:S04]  /*0d10*/  FFMA R3, R14, -7.5497894158615963534e-08, R3 ;  /* 0xb3a221680e037823 */ /* 0x000fc80000000003 */
[----:B------:R-:W-:-:S05]  /*0d20*/  FFMA R14, R14, -5.3903029534742383927e-15, R3 ;  /* 0xa7c234c50e0e7823 */ /* 0x000fca0000000003 */
[----:B------:R-:W-:Y:S01]  /*0d30*/  MOV R2, R14 ;  /* 0x0000000e00027202 */ /* 0x000fe20000000f00 */
[----:B------:R-:W-:Y:S06]  /*0d40*/  @!P0 BRA `(.L_x_14) ;  /* 0x0000000000dc8947 */ /* 0x000fec0003800000 */
[----:B------:R-:W-:-:S13]  /*0d50*/  FSETP.NEU.AND P0, PT, |R15|, +INF , PT ;  /* 0x7f8000000f00780b */ /* 0x000fda0003f0d200 */
[----:B------:R-:W-:Y:S01]  /*0d60*/  @!P0 FMUL R2, RZ, R15 ;  /* 0x0000000fff028220 */ /* 0x000fe20000400000 */
[----:B------:R-:W-:Y:S01]  /*0d70*/  @!P0 IMAD.MOV.U32 R0, RZ, RZ, RZ ;  /* 0x000000ffff008224 */ /* 0x000fe200078e00ff */
[----:B------:R-:W-:Y:S06]  /*0d80*/  @!P0 BRA `(.L_x_14) ;  /* 0x0000000000cc8947 */ /* 0x000fec0003800000 */
[----:B------:R-:W-:Y:S01]  /*0d90*/  IMAD.SHL.U32 R2, R15, 0x100, RZ ;  /* 0x000001000f027824 */ /* 0x000fe200078e00ff */
[----:B------:R-:W-:Y:S01]  /*0da0*/  MOV R0, R1 ;  /* 0x0000000100007202 */ /* 0x000fe20000000f00 */
[----:B------:R-:W-:Y:S01]  /*0db0*/  IMAD.MOV.U32 R12, RZ, RZ, RZ ;  /* 0x000000ffff0c7224 */ /* 0x000fe200078e00ff */
[----:B------:R-:W0:Y:S02]  /*0dc0*/  LDCU.64 UR8, c[0x4][0x10] ;  /* 0x01000200ff0877ac */ /* 0x000e240008000a00 */
[----:B------:R-:W-:Y:S01]  /*0dd0*/  LOP3.LUT R21, R2, 0x80000000, RZ, 0xfc, !PT ;  /* 0x8000000002157812 */ /* 0x000fe200078efcff */
[----:B------:R-:W-:Y:S01]  /*0de0*/  UMOV UR5, URZ ;  /* 0x000000ff00057c82 */ /* 0x000fe20008000000 */
[----:B------:R-:W-:-:S05]  /*0df0*/  UMOV UR4, URZ ;  /* 0x000000ff00047c82 */ /* 0x000fca0008000000 */
.L_x_15:
[----:B0-----:R-:W-:Y:S02]  /*0e00*/  IMAD.U32 R16, RZ, RZ, UR8 ;  /* 0x00000008ff107e24 */ /* 0x001fe4000f8e00ff */
[----:B------:R-:W-:-:S05]  /*0e10*/  IMAD.U32 R17, RZ, RZ, UR9 ;  /* 0x00000009ff117e24 */ /* 0x000fca000f8e00ff */
[----:B------:R-:W2:Y:S01]  /*0e20*/  LDG.E.CONSTANT R2, desc[UR6][R16.64] ;  /* 0x0000000610027981 */ /* 0x000ea2000c1e9900 */
[----:B------:R-:W-:Y:S02]  /*0e30*/  UIADD3 UR8, UP0, UPT, UR8, 0x4, URZ ;  /* 0x0000000408087890 */ /* 0x000fe4000ff1e0ff */
[----:B------:R-:W-:Y:S02]  /*0e40*/  UIADD3 UR4, UPT, UPT, UR4, 0x1, URZ ;  /* 0x0000000104047890 */ /* 0x000fe4000fffe0ff */
[----:B------:R-:W-:Y:S02]  /*0e50*/  UIADD3.X UR9, UPT, UPT, URZ, UR9, URZ, UP0, !UPT ;  /* 0x00000009ff097290 */ /* 0x000fe400087fe4ff */
[----:B------:R-:W-:Y:S01]  /*0e60*/  UISETP.NE.AND UP0, UPT, UR4, 0x6, UPT ;  /* 0x000000060400788c */ /* 0x000fe2000bf05270 */
[----:B--2---:R-:W-:-:S03]  /*0e70*/  IMAD.WIDE.U32 R2, R2, R21, RZ ;  /* 0x0000001502027225 */ /* 0x004fc600078e00ff */
[----:B------:R-:W-:-:S04]  /*0e80*/  IADD3 R19, P0, PT, R2, R12, RZ ;  /* 0x0000000c02137210 */ /* 0x000fc80007f1e0ff */
[----:B------:R-:W-:Y:S01]  /*0e90*/  IADD3.X R12, PT, PT, R3, UR5, RZ, P0, !PT ;  /* 0x00000005030c7c10 */ /* 0x000fe200087fe4ff */
[----:B------:R0:W-:Y:S02]  /*0ea0*/  STL [R0], R19 ;  /* 0x0000001300007387 */ /* 0x0001e40000100800 */
[----:B0-----:R-:W-:Y:S01]  /*0eb0*/  VIADD R0, R0, 0x4 ;  /* 0x0000000400007836 */ /* 0x001fe20000000000 */
[----:B------:R-:W-:Y:S06]  /*0ec0*/  BRA.U UP0, `(.L_x_15) ;  /* 0xfffffffd00cc7547 */ /* 0x000fec000b83ffff */
[----:B------:R-:W-:Y:S01]  /*0ed0*/  SHF.R.U32.HI R4, RZ, 0x17, R15 ;  /* 0x00000017ff047819 */ /* 0x000fe2000001160f */
[----:B------:R0:W-:Y:S03]  /*0ee0*/  STL [R1+0x18], R12 ;  /* 0x0000180c01007387 */ /* 0x0001e60000100800 */
[C---:B------:R-:W-:Y:S02]  /*0ef0*/  LOP3.LUT R0, R4.reuse, 0xe0, RZ, 0xc0, !PT ;  /* 0x000000e004007812 */ /* 0x040fe400078ec0ff */
[----:B------:R-:W-:Y:S02]  /*0f00*/  LOP3.LUT P0, RZ, R4, 0x1f, RZ, 0xc0, !PT ;  /* 0x0000001f04ff7812 */ /* 0x000fe4000780c0ff */
[----:B------:R-:W-:-:S04]  /*0f10*/  IADD3 R0, PT, PT, R0, -0x80, RZ ;  /* 0xffffff8000007810 */ /* 0x000fc80007ffe0ff */
[----:B------:R-:W-:-:S05]  /*0f20*/  SHF.R.U32.HI R0, RZ, 0x5, R0 ;  /* 0x00000005ff007819 */ /* 0x000fca0000011600 */
[----:B------:R-:W-:-:S05]  /*0f30*/  IMAD R19, R0, -0x4, R1 ;  /* 0xfffffffc00137824 */ /* 0x000fca00078e0201 */
[----:B------:R-:W2:Y:S04]  /*0f40*/  LDL R0, [R19+0x18] ;  /* 0x0000180013007983 */ /* 0x000ea80000100800 */
[----:B------:R-:W2:Y:S04]  /*0f50*/  LDL R3, [R19+0x14] ;  /* 0x0000140013037983 */ /* 0x000ea80000100800 */
[----:B------:R-:W3:Y:S01]  /*0f60*/  @P0 LDL R2, [R19+0x10] ;  /* 0x0000100013020983 */ /* 0x000ee20000100800 */
[----:B------:R-:W-:Y:S01]  /*0f70*/  LOP3.LUT R4, R4, 0x1f, RZ, 0xc0, !PT ;  /* 0x0000001f04047812 */ /* 0x000fe200078ec0ff */
[----:B------:R-:W-:Y:S01]  /*0f80*/  UMOV UR4, 0x54442d19 ;  /* 0x54442d1900047882 */ /* 0x000fe20000000000 */
[----:B------:R-:W-:-:S02]  /*0f90*/  UMOV UR5, 0x3bf921fb ;  /* 0x3bf921fb00057882 */ /* 0x000fc40000000000 */
[-C--:B--2---:R-:W-:Y:S02]  /*0fa0*/  @P0 SHF.L.W.U32.HI R0, R3, R4.reuse, R0 ;  /* 0x0000000403000219 */ /* 0x084fe40000010e00 */
[----:B---3--:R-:W-:Y:S02]  /*0fb0*/  @P0 SHF.L.W.U32.HI R3, R2, R4, R3 ;  /* 0x0000000402030219 */ /* 0x008fe40000010e03 */
[----:B------:R-:W-:Y:S02]  /*0fc0*/  ISETP.GE.AND P0, PT, R15, RZ, PT ;  /* 0x000000ff0f00720c */ /* 0x000fe40003f06270 */
[C---:B------:R-:W-:Y:S01]  /*0fd0*/  SHF.L.W.U32.HI R2, R3.reuse, 0x2, R0 ;  /* 0x0000000203027819 */ /* 0x040fe20000010e00 */
[----:B------:R-:W-:-:S03]  /*0fe0*/  IMAD.SHL.U32 R3, R3, 0x4, RZ ;  /* 0x0000000403037824 */ /* 0x000fc600078e00ff */
[----:B------:R-:W-:-:S04]  /*0ff0*/  SHF.R.S32.HI R4, RZ, 0x1f, R2 ;  /* 0x0000001fff047819 */ /* 0x000fc80000011402 */
[C---:B------:R-:W-:Y:S02]  /*1000*/  LOP3.LUT R16, R4.reuse, R3, RZ, 0x3c, !PT ;  /* 0x0000000304107212 */ /* 0x040fe400078e3cff */
[----:B------:R-:W-:Y:S02]  /*1010*/  LOP3.LUT R17, R4, R2, RZ, 0x3c, !PT ;  /* 0x0000000204117212 */ /* 0x000fe400078e3cff */
[----:B------:R-:W-:Y:S02]  /*1020*/  SHF.R.U32.HI R3, RZ, 0x1e, R0 ;  /* 0x0000001eff037819 */ /* 0x000fe40000011600 */
[C---:B------:R-:W-:Y:S02]  /*1030*/  LOP3.LUT R4, R2.reuse, R15, RZ, 0x3c, !PT ;  /* 0x0000000f02047212 */ /* 0x040fe400078e3cff */
[----:B------:R-:W1:Y:S01]  /*1040*/  I2F.F64.S64 R16, R16 ;  /* 0x0000001000107312 */ /* 0x000e620000301c00 */
[----:B------:R-:W-:Y:S02]  /*1050*/  LEA.HI R0, R2, R3, RZ, 0x1 ;  /* 0x0000000302007211 */ /* 0x000fe400078f08ff */
[----:B------:R-:W-:-:S03]  /*1060*/  ISETP.GE.AND P1, PT, R4, RZ, PT ;  /* 0x000000ff0400720c */ /* 0x000fc60003f26270 */
[----:B------:R-:W-:-:S04]  /*1070*/  IMAD.MOV R2, RZ, RZ, -R0 ;  /* 0x000000ffff027224 */ /* 0x000fc800078e0a00 */
[----:B------:R-:W-:Y:S01]  /*1080*/  @!P0 IMAD.MOV.U32 R0, RZ, RZ, R2 ;  /* 0x000000ffff008224 */ /* 0x000fe200078e0002 */
[----:B-1----:R-:W-:-:S10]  /*1090*/  DMUL R20, R16, UR4 ;  /* 0x0000000410147c28 */ /* 0x002fd40008000000 */
[----:B------:R-:W1:Y:S02]  /*10a0*/  F2F.F32.F64 R20, R20 ;  /* 0x0000001400147310 */ /* 0x000e640000301000 */
[----:B01----:R-:W-:-:S07]  /*10b0*/  FSEL R2, -R20, R20, !P1 ;  /* 0x0000001414027208 */ /* 0x003fce0004800100 */
.L_x_14:
[----:B------:R-:W-:Y:S05]  /*10c0*/  BSYNC.RECONVERGENT B0 ;  /* 0x0000000000007941 */ /* 0x000fea0003800200 */
.L_x_13:
[----:B------:R-:W-:Y:S01]  /*10d0*/  MOV R4, 0x37cbac00 ;  /* 0x37cbac0000047802 */ /* 0x000fe20000000f00 */
[----:B------:R-:W-:Y:S01]  /*10e0*/  FMUL R3, R2, R2 ;  /* 0x0000000202037220 */ /* 0x000fe20000400000 */
[C---:B------:R-:W-:Y:S01]  /*10f0*/  LOP3.LUT R12, R0.reuse, 0x1, RZ, 0xc0, !PT ;  /* 0x00000001000c7812 */ /* 0x040fe200078ec0ff */
[----:B------:R-:W-:Y:S01]  /*1100*/  IMAD.MOV.U32 R19, RZ, RZ, 0x3effffff ;  /* 0x3effffffff137424 */ /* 0x000fe200078e00ff */
[----:B------:R-:W-:Y:S01]  /*1110*/  LOP3.LUT P1, RZ, R0, 0x2, RZ, 0xc0, !PT ;  /* 0x0000000200ff7812 */ /* 0x000fe2000782c0ff */
[----:B------:R-:W-:Y:S01]  /*1120*/  FFMA R4, R3, R4, -0.0013887860113754868507 ;  /* 0xbab607ed03047423 */ /* 0x000fe20000000004 */
[----:B------:R-:W-:Y:S01]  /*1130*/  ISETP.NE.U32.AND P0, PT, R12, 0x1, PT ;  /* 0x000000010c00780c */ /* 0x000fe20003f05070 */
[----:B------:R-:W-:Y:S01]  /*1140*/  IMAD.MOV.U32 R12, RZ, RZ, 0x3d2aaabb ;  /* 0x3d2aaabbff0c7424 */ /* 0x000fe200078e00ff */
[----:B------:R-:W-:Y:S02]  /*1150*/  BSSY.RECONVERGENT B0, `(.L_x_16) ;  /* 0x0000045000007945 */ /* 0x000fe40003800200 */
[----:B------:R-:W-:-:S02]  /*1160*/  FSEL R4, R4, -0.00019574658654164522886, !P0 ;  /* 0xb94d415304047808 */ /* 0x000fc40004000000 */
[----:B------:R-:W-:Y:S02]  /*1170*/  FSEL R12, R12, 0.0083327032625675201416, !P0 ;  /* 0x3c0885e40c0c7808 */ /* 0x000fe40004000000 */
[----:B------:R-:W-:Y:S02]  /*1180*/  FSEL R0, R2, 1, P0 ;  /* 0x3f80000002007808 */ /* 0x000fe40000000000 */
[----:B------:R-:W-:Y:S01]  /*1190*/  FSEL R19, -R19, -0.16666662693023681641, !P0 ;  /* 0xbe2aaaa813137808 */ /* 0x000fe20004000100 */
[----:B------:R-:W-:Y:S01]  /*11a0*/  FFMA R4, R3, R4, R12 ;  /* 0x0000000403047223 */ /* 0x000fe2000000000c */
[----:B------:R-:W-:Y:S01]  /*11b0*/  FSETP.GE.AND P0, PT, |R15|, 105615, PT ;  /* 0x47ce47800f00780b */ /* 0x000fe20003f06200 */
[C---:B------:R-:W-:Y:S02]  /*11c0*/  FFMA R17, R3.reuse, R0, RZ ;  /* 0x0000000003117223 */ /* 0x040fe400000000ff */
[----:B------:R-:W-:Y:S01]  /*11d0*/  FFMA R4, R3, R4, R19 ;  /* 0x0000000403047223 */ /* 0x000fe20000000013 */
[----:B------:R-:W-:-:S03]  /*11e0*/  FMUL R3, R11, R11 ;  /* 0x0000000b0b037220 */ /* 0x000fc60000400000 */
[----:B------:R-:W-:Y:S01]  /*11f0*/  FFMA R11, R17, R4, R0 ;  /* 0x00000004110b7223 */ /* 0x000fe20000000000 */
[----:B------:R-:W-:-:S03]  /*1200*/  FFMA R12, R10, R10, R3 ;  /* 0x0000000a0a0c7223 */ /* 0x000fc60000000003 */
[----:B------:R-:W-:Y:S02]  /*1210*/  @P1 FADD R11, RZ, -R11 ;  /* 0x8000000bff0b1221 */ /* 0x000fe40000000000 */
[----:B------:R-:W-:Y:S05]  /*1220*/  @!P0 BRA `(.L_x_17) ;  /* 0x0000000000dc8947 */ /* 0x000fea0003800000 */
[----:B------:R-:W-:-:S13]  /*1230*/  FSETP.NEU.AND P0, PT, |R15|, +INF , PT ;  /* 0x7f8000000f00780b */ /* 0x000fda0003f0d200 */
[----:B------:R-:W-:Y:S01]  /*1240*/  @!P0 FMUL R14, RZ, R15 ;  /* 0x0000000fff0e8220 */ /* 0x000fe20000400000 */
[----:B------:R-:W-:Y:S01]  /*1250*/  @!P0 IMAD.MOV.U32 R18, RZ, RZ, RZ ;  /* 0x000000ffff128224 */ /* 0x000fe200078e00ff */
[----:B------:R-:W-:Y:S06]  /*1260*/  @!P0 BRA `(.L_x_17) ;  /* 0x0000000000cc8947 */ /* 0x000fec0003800000 */
[----:B------:R-:W-:Y:S01]  /*1270*/  SHF.L.U32 R2, R15, 0x8, RZ ;  /* 0x000000080f027819 */ /* 0x000fe200000006ff */
[----:B------:R-:W-:Y:S01]  /*1280*/  IMAD.MOV.U32 R10, RZ, RZ, RZ ;  /* 0x000000ffff0a7224 */ /* 0x000fe200078e00ff */
[----:B------:R-:W0:Y:S01]  /*1290*/  LDCU.64 UR8, c[0x4][0x10] ;  /* 0x01000200ff0877ac */ /* 0x000e220008000a00 */
[----:B------:R-:W-:Y:S01]  /*12a0*/  IMAD.MOV.U32 R0, RZ, RZ, R1 ;  /* 0x000000ffff007224 */ /* 0x000fe200078e0001 */
[----:B------:R-:W-:Y:S01]  /*12b0*/  LOP3.LUT R21, R2, 0x80000000, RZ, 0xfc, !PT ;  /* 0x8000000002157812 */ /* 0x000fe200078efcff */
[----:B------:R-:W-:Y:S01]  /*12c0*/  UMOV UR5, URZ ;  /* 0x000000ff00057c82 */ /* 0x000fe20008000000 */
[----:B------:R-:W-:-:S05]  /*12d0*/  UMOV UR4, URZ ;  /* 0x000000ff00047c82 */ /* 0x000fca0008000000 */
.L_x_18:
[----:B0-----:R-:W-:Y:S01]  /*12e0*/  IMAD.U32 R16, RZ, RZ, UR8 ;  /* 0x00000008ff107e24 */ /* 0x001fe2000f8e00ff */
[----:B------:R-:W-:-:S05]  /*12f0*/  MOV R17, UR9 ;  /* 0x0000000900117c02 */ /* 0x000fca0008000f00 */
        /* <DEDUP_REMOVED lines=14> */
[----:B------:R-:W-:-:S03]  /*13e0*/  LOP3.LUT P0, RZ, R4, 0x1f, RZ, 0xc0, !PT ;  /* 0x0000001f04ff7812 */ /* 0x000fc6000780c0ff */
[----:B------:R-:W-:-:S05]  /*13f0*/  VIADD R0, R0, 0xffffff80 ;  /* 0xffffff8000007836 */ /* 0x000fca0000000000 */
[----:B------:R-:W-:-:S05]  /*1400*/  SHF.R.U32.HI R0, RZ, 0x5, R0 ;  /* 0x00000005ff007819 */ /* 0x000fca0000011600 */
[----:B------:R-:W-:-:S05]  /*1410*/  IMAD R14, R0, -0x4, R1 ;  /* 0xfffffffc000e7824 */ /* 0x000fca00078e0201 */
[----:B------:R-:W2:Y:S04]  /*1420*/  LDL R0, [R14+0x18] ;  /* 0x000018000e007983 */ /* 0x000ea80000100800 */
[----:B------:R-:W2:Y:S04]  /*1430*/  LDL R3, [R14+0x14] ;  /* 0x000014000e037983 */ /* 0x000ea80000100800 */
[----:B------:R-:W3:Y:S01]  /*1440*/  @P0 LDL R2, [R14+0x10] ;  /* 0x000010000e020983 */ /* 0x000ee20000100800 */
[----:B------:R-:W-:Y:S01]  /*1450*/  LOP3.LUT R4, R4, 0x1f, RZ, 0xc0, !PT ;  /* 0x0000001f04047812 */ /* 0x000fe200078ec0ff */
[----:B------:R-:W-:Y:S01]  /*1460*/  UMOV UR4, 0x54442d19 ;  /* 0x54442d1900047882 */ /* 0x000fe20000000000 */
[----:B------:R-:W-:Y:S01]  /*1470*/  UMOV UR5, 0x3bf921fb ;  /* 0x3bf921fb00057882 */ /* 0x000fe20000000000 */
[----:B------:R-:W-:-:S02]  /*1480*/  ISETP.GE.AND P1, PT, R15, RZ, PT ;  /* 0x000000ff0f00720c */ /* 0x000fc40003f26270 */
[-C--:B--2---:R-:W-:Y:S02]  /*1490*/  @P0 SHF.L.W.U32.HI R0, R3, R4.reuse, R0 ;  /* 0x0000000403000219 */ /* 0x084fe40000010e00 */
[----:B---3--:R-:W-:-:S04]  /*14a0*/  @P0 SHF.L.W.U32.HI R3, R2, R4, R3 ;  /* 0x0000000402030219 */ /* 0x008fc80000010e03 */
        /* <DEDUP_REMOVED lines=9> */
[----:B------:R-:W-:-:S02]  /*1540*/  ISETP.GE.AND P0, PT, R0, RZ, PT ;  /* 0x000000ff0000720c */ /* 0x000fc40003f06270 */
[----:B------:R-:W-:-:S05]  /*1550*/  IADD3 R0, PT, PT, -R18, RZ, RZ ;  /* 0x000000ff12007210 */ /* 0x000fca0007ffe1ff */
[----:B------:R-:W-:Y:S01]  /*1560*/  @!P1 IMAD.MOV.U32 R18, RZ, RZ, R0 ;  /* 0x000000ffff129224 */ /* 0x000fe200078e0000 */
[----:B-1----:R-:W-:-:S10]  /*1570*/  DMUL R20, R16, UR4 ;  /* 0x0000000410147c28 */ /* 0x002fd40008000000 */
[----:B------:R-:W1:Y:S02]  /*1580*/  F2F.F32.F64 R20, R20 ;  /* 0x0000001400147310 */ /* 0x000e640000301000 */
[----:B01----:R-:W-:-:S07]  /*1590*/  FSEL R14, -R20, R20, !P0 ;  /* 0x00000014140e7208 */ /* 0x003fce0004000100 */
.L_x_17:
[----:B------:R-:W-:Y:S05]  /*15a0*/  BSYNC.RECONVERGENT B0 ;  /* 0x0000000000007941 */ /* 0x000fea0003800200 */
.L_x_16:
[----:B------:R-:W-:Y:S01]  /*15b0*/  VIADD R0, R12, 0xf3000000 ;  /* 0xf30000000c007836 */ /* 0x000fe20000000000 */
[----:B------:R0:W1:Y:S01]  /*15c0*/  MUFU.RSQ R3, R12 ;  /* 0x0000000c00037308 */ /* 0x0000620000001400 */
[----:B------:R-:W-:Y:S03]  /*15d0*/  BSSY.RECONVERGENT B0, `(.L_x_19) ;  /* 0x000000b000007945 */ /* 0x000fe60003800200 */
[----:B------:R-:W-:-:S13]  /*15e0*/  ISETP.GT.U32.AND P0, PT, R0, 0x727fffff, PT ;  /* 0x727fffff0000780c */ /* 0x000fda0003f04070 */
[----:B01----:R-:W-:Y:S05]  /*15f0*/  @!P0 BRA `(.L_x_20) ;  /* 0x0000000000108947 */ /* 0x003fea0003800000 */
[----:B------:R-:W-:-:S07]  /*1600*/  MOV R10, 0x1620 ;  /* 0x00001620000a7802 */ /* 0x000fce0000000f00 */
[----:B------:R-:W-:Y:S05]  /*1610*/  CALL.REL.NOINC `($__internal_0_$__cuda_sm20_sqrt_rn_f32_slowpath) ;  /* 0x0000000000847944 */ /* 0x000fea0003c00000 */
[----:B------:R-:W-:Y:S01]  /*1620*/  IMAD.MOV.U32 R4, RZ, RZ, R12 ;  /* 0x000000ffff047224 */ /* 0x000fe200078e000c */
[----:B------:R-:W-:Y:S06]  /*1630*/  BRA `(.L_x_21) ;  /* 0x0000000000107947 */ /* 0x000fec0003800000 */
.L_x_20:
[C---:B------:R-:W-:Y:S01]  /*1640*/  FMUL.FTZ R17, R3.reuse, R12 ;  /* 0x0000000c03117220 */ /* 0x040fe20000410000 */
[----:B------:R-:W-:-:S03]  /*1650*/  FMUL.FTZ R3, R3, 0.5 ;  /* 0x3f00000003037820 */ /* 0x000fc60000410000 */
[----:B------:R-:W-:-:S04]  /*1660*/  FFMA R4, -R17, R17, R12 ;  /* 0x0000001111047223 */ /* 0x000fc8000000010c */
[----:B------:R-:W-:-:S07]  /*1670*/  FFMA R4, R4, R3, R17 ;  /* 0x0000000304047223 */ /* 0x000fce0000000011 */
.L_x_21:
[----:B------:R-:W-:Y:S05]  /*1680*/  BSYNC.RECONVERGENT B0 ;  /* 0x0000000000007941 */ /* 0x000fea0003800200 */
.L_x_19:
[----:B------:R-:W-:Y:S01]  /*1690*/  MOV R0, 0x37cbac00 ;  /* 0x37cbac0000007802 */ /* 0x000fe20000000f00 */
[----:B------:R-:W-:Y:S01]  /*16a0*/  FMUL R17, R14, R14 ;  /* 0x0000000e0e117220 */ /* 0x000fe20000400000 */
[----:B------:R-:W-:Y:S01]  /*16b0*/  LOP3.LUT R2, R18, 0x1, RZ, 0xc0, !PT ;  /* 0x0000000112027812 */ /* 0x000fe200078ec0ff */
[----:B------:R-:W-:Y:S02]  /*16c0*/  IMAD.MOV.U32 R10, RZ, RZ, 0x3c0885e4 ;  /* 0x3c0885e4ff0a7424 */ /* 0x000fe400078e00ff */
[----:B------:R-:W-:Y:S01]  /*16d0*/  FMUL R11, R11, R4 ;  /* 0x000000040b0b7220 */ /* 0x000fe20000400000 */
[----:B------:R-:W-:Y:S01]  /*16e0*/  FFMA R0, R17, R0, -0.0013887860113754868507 ;  /* 0xbab607ed11007423 */ /* 0x000fe20000000000 */
[----:B------:R-:W-:Y:S01]  /*16f0*/  ISETP.NE.U32.AND P0, PT, R2, 0x1, PT ;  /* 0x000000010200780c */ /* 0x000fe20003f05070 */
[----:B------:R-:W-:Y:S01]  /*1700*/  IMAD.MOV.U32 R19, RZ, RZ, 0x3e2aaaa8 ;  /* 0x3e2aaaa8ff137424 */ /* 0x000fe200078e00ff */
[----:B------:R-:W0:Y:S01]  /*1710*/  LDC.64 R2, c[0x0][0x388] ;  /* 0x0000e200ff027b82 */ /* 0x000e220000000a00 */
[----:B------:R-:W-:Y:S01]  /*1720*/  VIADD R18, R18, 0x1 ;  /* 0x0000000112127836 */ /* 0x000fe20000000000 */
[----:B------:R-:W-:-:S02]  /*1730*/  FSEL R0, R0, -0.00019574658654164522886, P0 ;  /* 0xb94d415300007808 */ /* 0x000fc40000000000 */
[----:B------:R-:W-:Y:S02]  /*1740*/  FSEL R10, R10, 0.041666727513074874878, !P0 ;  /* 0x3d2aaabb0a0a7808 */ /* 0x000fe40004000000 */
[----:B------:R-:W-:Y:S02]  /*1750*/  FSEL R19, -R19, -0.4999999701976776123, !P0 ;  /* 0xbeffffff13137808 */ /* 0x000fe40004000100 */
[----:B------:R-:W-:Y:S01]  /*1760*/  LOP3.LUT P1, RZ, R18, 0x2, RZ, 0xc0, !PT ;  /* 0x0000000212ff7812 */ /* 0x000fe2000782c0ff */
[----:B------:R-:W-:Y:S01]  /*1770*/  FFMA R10, R17, R0, R10 ;  /* 0x00000000110a7223 */ /* 0x000fe2000000000a */
[----:B------:R-:W-:-:S03]  /*1780*/  FSEL R0, R14, 1, !P0 ;  /* 0x3f8000000e007808 */ /* 0x000fc60004000000 */
[C---:B------:R-:W-:Y:S02]  /*1790*/  FFMA R10, R17.reuse, R10, R19 ;  /* 0x0000000a110a7223 */ /* 0x040fe40000000013 */
[----:B------:R-:W-:-:S04]  /*17a0*/  FFMA R17, R17, R0, RZ ;  /* 0x0000000011117223 */ /* 0x000fc800000000ff */
[----:B------:R-:W-:-:S04]  /*17b0*/  FFMA R17, R17, R10, R0 ;  /* 0x0000000a11117223 */ /* 0x000fc80000000000 */
[----:B------:R-:W-:Y:S01]  /*17c0*/  @P1 FADD R17, RZ, -R17 ;  /* 0x80000011ff111221 */ /* 0x000fe20000000000 */
[----:B0-----:R-:W-:-:S04]  /*17d0*/  IMAD.WIDE R2, R5, 0x8, R2 ;  /* 0x0000000805027825 */ /* 0x001fc800078e0202 */
[----:B------:R-:W-:-:S05]  /*17e0*/  FMUL R10, R17, R4 ;  /* 0x00000004110a7220 */ /* 0x000fca0000400000 */
[----:B------:R-:W-:Y:S04]  /*17f0*/  STG.E.64 desc[UR6][R2.64], R10 ;  /* 0x0000000a02007986 */ /* 0x000fe8000c101b06 */
[----:B------:R-:W-:Y:S04]  /*1800*/  STG.E desc[UR6][R6.64], R13 ;  /* 0x0000000d06007986 */ /* 0x000fe8000c101906 */
[----:B------:R-:W-:Y:S01]  /*1810*/  STG.E desc[UR6][R8.64], R15 ;  /* 0x0000000f08007986 */ /* 0x000fe2000c101906 */
[----:B------:R-:W-:Y:S05]  /*1820*/  EXIT ;  /* 0x000000000000794d */ /* 0x000fea0003800000 */
        .weak           $__internal_0_$__cuda_sm20_sqrt_rn_f32_slowpath
        .type           $__internal_0_$__cuda_sm20_sqrt_rn_f32_slowpath,@function
        .size           $__internal_0_$__cuda_sm20_sqrt_rn_f32_slowpath,($__internal_1_$__cuda_sm3x_div_rn_noftz_f32_slowpath - $__internal_0_$__cuda_sm20_sqrt_rn_f32_slowpath)
$__internal_0_$__cuda_sm20_sqrt_rn_f32_slowpath:
[----:B------:R-:W-:-:S13]  /*1830*/  LOP3.LUT P0, RZ, R12, 0x7fffffff, RZ, 0xc0, !PT ;  /* 0x7fffffff0cff7812 */ /* 0x000fda000780c0ff */
[----:B------:R-:W-:Y:S05]  /*1840*/  @!P0 BRA `(.L_x_22) ;  /* 0x0000000000448947 */ /* 0x000fea0003800000 */
[----:B------:R-:W-:Y:S02]  /*1850*/  FSETP.GEU.FTZ.AND P0, PT, R12, RZ, PT ;  /* 0x000000ff0c00720b */ /* 0x000fe40003f1e000 */
[----:B------:R-:W-:-:S11]  /*1860*/  MOV R0, R12 ;  /* 0x0000000c00007202 */ /* 0x000fd60000000f00 */
[----:B------:R-:W-:Y:S01]  /*1870*/  @!P0 IMAD.MOV.U32 R12, RZ, RZ, 0x7fffffff ;  /* 0x7fffffffff0c8424 */ /* 0x000fe200078e00ff */
[----:B------:R-:W-:Y:S06]  /*1880*/  @!P0 BRA `(.L_x_22) ;  /* 0x0000000000348947 */ /* 0x000fec0003800000 */
[----:B------:R-:W-:-:S13]  /*1890*/  FSETP.GTU.FTZ.AND P0, PT, |R0|, +INF , PT ;  /* 0x7f8000000000780b */ /* 0x000fda0003f1c200 */
[----:B------:R-:W-:Y:S01]  /*18a0*/  @P0 FADD.FTZ R12, R0, 1 ;  /* 0x3f800000000c0421 */ /* 0x000fe20000010000 */
[----:B------:R-:W-:Y:S06]  /*18b0*/  @P0 BRA `(.L_x_22) ;  /* 0x0000000000280947 */ /* 0x000fec0003800000 */
[----:B------:R-:W-:-:S13]  /*18c0*/  FSETP.NEU.FTZ.AND P0, PT, |R0|, +INF , PT ;  /* 0x7f8000000000780b */ /* 0x000fda0003f1d200 */
[----:B------:R-:W-:Y:S01]  /*18d0*/  @P0 FFMA R2, R0, 1.84467440737095516160e+19, RZ ;  /* 0x5f80000000020823 */ /* 0x000fe200000000ff */
[----:B------:R-:W-:-:S03]  /*18e0*/  @!P0 IMAD.MOV.U32 R12, RZ, RZ, R0 ;  /* 0x000000ffff0c8224 */ /* 0x000fc600078e0000 */
[----:B------:R-:W0:Y:S02]  /*18f0*/  @P0 MUFU.RSQ R3, R2 ;  /* 0x0000000200030308 */ /* 0x000e240000001400 */
[----:B0-----:R-:W-:Y:S01]  /*1900*/  @P0 FMUL.FTZ R17, R2, R3 ;  /* 0x0000000302110220 */ /* 0x001fe20000410000 */
[----:B------:R-:W-:-:S03]  /*1910*/  @P0 FMUL.FTZ R3, R3, 0.5 ;  /* 0x3f00000003030820 */ /* 0x000fc60000410000 */
[----:B------:R-:W-:-:S04]  /*1920*/  @P0 FADD.FTZ R4, -R17, -RZ ;  /* 0x800000ff11040221 */ /* 0x000fc80000010100 */
[----:B------:R-:W-:-:S04]  /*1930*/  @P0 FFMA R4, R17, R4, R2 ;  /* 0x0000000411040223 */ /* 0x000fc80000000002 */
[----:B------:R-:W-:-:S04]  /*1940*/  @P0 FFMA R3, R4, R3, R17 ;  /* 0x0000000304030223 */ /* 0x000fc80000000011 */
[----:B------:R-:W-:-:S07]  /*1950*/  @P0 FMUL.FTZ R12, R3, 2.3283064365386962891e-10 ;  /* 0x2f800000030c0820 */ /* 0x000fce0000410000 */
.L_x_22:
[----:B------:R-:W-:Y:S02]  /*1960*/  HFMA2 R3, -RZ, RZ, 0, 0 ;  /* 0x00000000ff037431 */ /* 0x000fe400000001ff */
[----:B------:R-:W-:-:S04]  /*1970*/  IMAD.MOV.U32 R2, RZ, RZ, R10 ;  /* 0x000000ffff027224 */ /* 0x000fc800078e000a */
[----:B------:R-:W-:Y:S05]  /*1980*/  RET.REL.NODEC R2 `(timestretch01_stateptr) ;  /* 0xffffffe4029c7950 */ /* 0x000fea0003c3ffff */
        .weak           $__internal_1_$__cuda_sm3x_div_rn_noftz_f32_slowpath
        .type           $__internal_1_$__cuda_sm3x_div_rn_noftz_f32_slowpath,@function
        .size           $__internal_1_$__cuda_sm3x_div_rn_noftz_f32_slowpath,(.L_x_85 - $__internal_1_$__cuda_sm3x_div_rn_noftz_f32_slowpath)
$__internal_1_$__cuda_sm3x_div_rn_noftz_f32_slowpath:
[--C-:B------:R-:W-:Y:S01]  /*1990*/  SHF.R.U32.HI R14, RZ, 0x17, R3.reuse ;  /* 0x00000017ff0e7819 */ /* 0x100fe20000011603 */
[----:B------:R-:W-:Y:S01]  /*19a0*/  BSSY.RECONVERGENT B1, `(.L_x_23) ;  /* 0x0000063000017945 */ /* 0x000fe20003800200 */
[----:B------:R-:W-:Y:S01]  /*19b0*/  SHF.R.U32.HI R16, RZ, 0x17, R0 ;  /* 0x00000017ff107819 */ /* 0x000fe20000011600 */
[----:B------:R-:W-:Y:S01]  /*19c0*/  IMAD.MOV.U32 R17, RZ, RZ, R3 ;  /* 0x000000ffff117224 */ /* 0x000fe200078e0003 */
[----:B------:R-:W-:Y:S02]  /*19d0*/  LOP3.LUT R14, R14, 0xff, RZ, 0xc0, !PT ;  /* 0x000000ff0e0e7812 */ /* 0x000fe400078ec0ff */
[----:B------:R-:W-:-:S03]  /*19e0*/  LOP3.LUT R21, R16, 0xff, RZ, 0xc0, !PT ;  /* 0x000000ff10157812 */ /* 0x000fc600078ec0ff */
[----:B------:R-:W-:Y:S02]  /*19f0*/  VIADD R19, R14, 0xffffffff ;  /* 0xffffffff0e137836 */ /* 0x000fe40000000000 */
[----:B------:R-:W-:-:S03]  /*1a00*/  VIADD R18, R21, 0xffffffff ;  /* 0xffffffff15127836 */ /* 0x000fc60000000000 */
[----:B------:R-:W-:-:S04]  /*1a10*/  ISETP.GT.U32.AND P0, PT, R19, 0xfd, PT ;  /* 0x000000fd1300780c */ /* 0x000fc80003f04070 */
[----:B------:R-:W-:-:S13]  /*1a20*/  ISETP.GT.U32.OR P0, PT, R18, 0xfd, P0 ;  /* 0x000000fd1200780c */ /* 0x000fda0000704470 */
[----:B------:R-:W-:Y:S01]  /*1a30*/  @!P0 MOV R16, RZ ;  /* 0x000000ff00108202 */ /* 0x000fe20000000f00 */
[----:B------:R-:W-:Y:S06]  /*1a40*/  @!P0 BRA `(.L_x_24) ;  /* 0x00000000005c8947 */ /* 0x000fec0003800000 */
[----:B------:R-:W-:Y:S02]  /*1a50*/  FSETP.GTU.FTZ.AND P0, PT, |R0|, +INF , PT ;  /* 0x7f8000000000780b */ /* 0x000fe40003f1c200 */
[----:B------:R-:W-:-:S04]  /*1a60*/  FSETP.GTU.FTZ.AND P2, PT, |R3|, +INF , PT ;  /* 0x7f8000000300780b */ /* 0x000fc80003f5c200 */
[----:B------:R-:W-:-:S13]  /*1a70*/  PLOP3.LUT P0, PT, P0, P2, PT, 0xf8, 0x8f ;  /* 0x00000000008f781c */ /* 0x000fda0000705f70 */
[----:B------:R-:W-:Y:S05]  /*1a80*/  @P0 BRA `(.L_x_25) ;  /* 0x00000004004c0947 */ /* 0x000fea0003800000 */
[----:B------:R-:W-:-:S13]  /*1a90*/  LOP3.LUT P0, RZ, R17, 0x7fffffff, R0, 0xc8, !PT ;  /* 0x7fffffff11ff7812 */ /* 0x000fda000780c800 */
[----:B------:R-:W-:Y:S05]  /*1aa0*/  @!P0 BRA `(.L_x_26) ;  /* 0x00000004003c8947 */ /* 0x000fea0003800000 */
[C---:B------:R-:W-:Y:S02]  /*1ab0*/  FSETP.NEU.FTZ.AND P2, PT, |R0|.reuse, +INF , PT ;  /* 0x7f8000000000780b */ /* 0x040fe40003f5d200 */
[----:B------:R-:W-:Y:S02]  /*1ac0*/  FSETP.NEU.FTZ.AND P3, PT, |R3|, +INF , PT ;  /* 0x7f8000000300780b */ /* 0x000fe40003f7d200 */
[----:B------:R-:W-:-:S11]  /*1ad0*/  FSETP.NEU.FTZ.AND P0, PT, |R0|, +INF , PT ;  /* 0x7f8000000000780b */ /* 0x000fd60003f1d200 */
[----:B------:R-:W-:Y:S05]  /*1ae0*/  @!P3 BRA !P2, `(.L_x_26) ;  /* 0x00000004002cb947 */ /* 0x000fea0005000000 */
[----:B------:R-:W-:-:S04]  /*1af0*/  LOP3.LUT P2, RZ, R0, 0x7fffffff, RZ, 0xc0, !PT ;  /* 0x7fffffff00ff7812 */ /* 0x000fc8000784c0ff */
[----:B------:R-:W-:-:S13]  /*1b00*/  PLOP3.LUT P2, PT, P3, P2, PT, 0x2f, 0xf2 ;  /* 0x0000000000f2781c */ /* 0x000fda0001f44577 */
[----:B------:R-:W-:Y:S05]  /*1b10*/  @P2 BRA `(.L_x_27) ;  /* 0x0000000400182947 */ /* 0x000fea0003800000 */
[----:B------:R-:W-:-:S04]  /*1b20*/  LOP3.LUT P2, RZ, R17, 0x7fffffff, RZ, 0xc0, !PT ;  /* 0x7fffffff11ff7812 */ /* 0x000fc8000784c0ff */
[----:B------:R-:W-:-:S13]  /*1b30*/  PLOP3.LUT P0, PT, P0, P2, PT, 0x2f, 0xf2 ;  /* 0x0000000000f2781c */ /* 0x000fda0000704577 */
[----:B------:R-:W-:Y:S05]  /*1b40*/  @P0 BRA `(.L_x_28) ;  /* 0x0000000400000947 */ /* 0x000fea0003800000 */
[----:B------:R-:W-:Y:S02]  /*1b50*/  ISETP.GE.AND P0, PT, R18, RZ, PT ;  /* 0x000000ff1200720c */ /* 0x000fe40003f06270 */
[----:B------:R-:W-:-:S11]  /*1b60*/  ISETP.GE.AND P2, PT, R19, RZ, PT ;  /* 0x000000ff1300720c */ /* 0x000fd60003f46270 */
[----:B------:R-:W-:Y:S02]  /*1b70*/  @P0 IMAD.MOV.U32 R16, RZ, RZ, RZ ;  /* 0x000000ffff100224 */ /* 0x000fe400078e00ff */
[----:B------:R-:W-:Y:S01]  /*1b80*/  @!P0 FFMA R0, R0, 1.84467440737095516160e+19, RZ ;  /* 0x5f80000000008823 */ /* 0x000fe200000000ff */
[----:B------:R-:W-:Y:S02]  /*1b90*/  @!P0 IMAD.MOV.U32 R16, RZ, RZ, -0x40 ;  /* 0xffffffc0ff108424 */ /* 0x000fe400078e00ff */
[----:B------:R-:W-:Y:S02]  /*1ba0*/  @!P2 FFMA R17, R3, 1.84467440737095516160e+19, RZ ;  /* 0x5f8000000311a823 */ /* 0x000fe400000000ff */
[----:B------:R-:W-:-:S07]  /*1bb0*/  @!P2 VIADD R16, R16, 0x40 ;  /* 0x000000401010a836 */ /* 0x000fce0000000000 */
.L_x_24:
[----:B------:R-:W-:Y:S01]  /*1bc0*/  LEA R18, R14, 0xc0800000, 0x17 ;  /* 0xc08000000e127811 */ /* 0x000fe200078eb8ff */
[----:B------:R-:W-:Y:S01]  /*1bd0*/  VIADD R21, R21, 0xffffff81 ;  /* 0xffffff8115157836 */ /* 0x000fe20000000000 */
[----:B------:R-:W-:Y:S02]  /*1be0*/  BSSY.RECONVERGENT B2, `(.L_x_29) ;  /* 0x0000035000027945 */ /* 0x000fe40003800200 */
[----:B------:R-:W-:Y:S01]  /*1bf0*/  IADD3 R20, PT, PT, -R18, R17, RZ ;  /* 0x0000001112147210 */ /* 0x000fe20007ffe1ff */
[C---:B------:R-:W-:Y:S01]  /*1c00*/  IMAD R0, R21.reuse, -0x800000, R0 ;  /* 0xff80000015007824 */ /* 0x040fe200078e0200 */
[----:B------:R-:W-:Y:S02]  /*1c10*/  IADD3 R21, PT, PT, R21, 0x7f, -R14 ;  /* 0x0000007f15157810 */ /* 0x000fe40007ffe80e */
[----:B------:R-:W0:Y:S01]  /*1c20*/  MUFU.RCP R17, R20 ;  /* 0x0000001400117308 */ /* 0x000e220000001000 */
[----:B------:R-:W-:Y:S02]  /*1c30*/  FADD.FTZ R19, -R20, -RZ ;  /* 0x800000ff14137221 */ /* 0x000fe40000010100 */
[----:B------:R-:W-:-:S02]  /*1c40*/  IMAD.IADD R21, R21, 0x1, R16 ;  /* 0x0000000115157824 */ /* 0x000fc400078e0210 */
[----:B0-----:R-:W-:-:S04]  /*1c50*/  FFMA R18, R17, R19, 1 ;  /* 0x3f80000011127423 */ /* 0x001fc80000000013 */
[----:B------:R-:W-:-:S04]  /*1c60*/  FFMA R17, R17, R18, R17 ;  /* 0x0000001211117223 */ /* 0x000fc80000000011 */
[----:B------:R-:W-:-:S04]  /*1c70*/  FFMA R18, R0, R17, RZ ;  /* 0x0000001100127223 */ /* 0x000fc800000000ff */
[----:B------:R-:W-:-:S04]  /*1c80*/  FFMA R22, R19, R18, R0 ;  /* 0x0000001213167223 */ /* 0x000fc80000000000 */
[----:B------:R-:W-:-:S04]  /*1c90*/  FFMA R18, R17, R22, R18 ;  /* 0x0000001611127223 */ /* 0x000fc80000000012 */
[----:B------:R-:W-:-:S04]  /*1ca0*/  FFMA R19, R19, R18, R0 ;  /* 0x0000001213137223 */ /* 0x000fc80000000000 */
[----:B------:R-:W-:-:S05]  /*1cb0*/  FFMA R0, R17, R19, R18 ;  /* 0x0000001311007223 */ /* 0x000fca0000000012 */
[----:B------:R-:W-:-:S04]  /*1cc0*/  SHF.R.U32.HI R14, RZ, 0x17, R0 ;  /* 0x00000017ff0e7819 */ /* 0x000fc80000011600 */
[----:B------:R-:W-:-:S05]  /*1cd0*/  LOP3.LUT R14, R14, 0xff, RZ, 0xc0, !PT ;  /* 0x000000ff0e0e7812 */ /* 0x000fca00078ec0ff */
[----:B------:R-:W-:-:S05]  /*1ce0*/  IMAD.IADD R20, R14, 0x1, R21 ;  /* 0x000000010e147824 */ /* 0x000fca00078e0215 */
[----:B------:R-:W-:-:S04]  /*1cf0*/  IADD3 R14, PT, PT, R20, -0x1, RZ ;  /* 0xffffffff140e7810 */ /* 0x000fc80007ffe0ff */
[----:B------:R-:W-:-:S13]  /*1d00*/  ISETP.GE.U32.AND P0, PT, R14, 0xfe, PT ;  /* 0x000000fe0e00780c */ /* 0x000fda0003f06070 */
[----:B------:R-:W-:Y:S05]  /*1d10*/  @!P0 BRA `(.L_x_30) ;  /* 0x0000000000808947 */ /* 0x000fea0003800000 */
[----:B------:R-:W-:-:S13]  /*1d20*/  ISETP.GT.AND P0, PT, R20, 0xfe, PT ;  /* 0x000000fe1400780c */ /* 0x000fda0003f04270 */
[----:B------:R-:W-:Y:S05]  /*1d30*/  @P0 BRA `(.L_x_31) ;  /* 0x00000000006c0947 */ /* 0x000fea0003800000 */
[----:B------:R-:W-:-:S13]  /*1d40*/  ISETP.GE.AND P0, PT, R20, 0x1, PT ;  /* 0x000000011400780c */ /* 0x000fda0003f06270 */
[----:B------:R-:W-:Y:S05]  /*1d50*/  @P0 BRA `(.L_x_32) ;  /* 0x0000000000740947 */ /* 0x000fea0003800000 */
[----:B------:R-:W-:Y:S02]  /*1d60*/  ISETP.GE.AND P0, PT, R20, -0x18, PT ;  /* 0xffffffe81400780c */ /* 0x000fe40003f06270 */
[----:B------:R-:W-:-:S11]  /*1d70*/  LOP3.LUT R0, R0, 0x80000000, RZ, 0xc0, !PT ;  /* 0x8000000000007812 */ /* 0x000fd600078ec0ff */
[----:B------:R-:W-:Y:S05]  /*1d80*/  @!P0 BRA `(.L_x_32) ;  /* 0x0000000000688947 */ /* 0x000fea0003800000 */
[CCC-:B------:R-:W-:Y:S01]  /*1d90*/  FFMA.RZ R14, R17.reuse, R19.reuse, R18.reuse ;  /* 0x00000013110e7223 */ /* 0x1c0fe2000000c012 */
[C---:B------:R-:W-:Y:S02]  /*1da0*/  ISETP.NE.AND P3, PT, R20.reuse, RZ, PT ;  /* 0x000000ff1400720c */ /* 0x040fe40003f65270 */
[----:B------:R-:W-:Y:S02]  /*1db0*/  ISETP.NE.AND P2, PT, R20, RZ, PT ;  /* 0x000000ff1400720c */ /* 0x000fe40003f45270 */
[----:B------:R-:W-:Y:S01]  /*1dc0*/  LOP3.LUT R16, R14, 0x7fffff, RZ, 0xc0, !PT ;  /* 0x007fffff0e107812 */ /* 0x000fe200078ec0ff */
[CCC-:B------:R-:W-:Y:S01]  /*1dd0*/  FFMA.RP R14, R17.reuse, R19.reuse, R18.reuse ;  /* 0x00000013110e7223 */ /* 0x1c0fe20000008012 */
[----:B------:R-:W-:Y:S01]  /*1de0*/  FFMA.RM R17, R17, R19, R18 ;  /* 0x0000001311117223 */ /* 0x000fe20000004012 */
[----:B------:R-:W-:Y:S01]  /*1df0*/  VIADD R19, R20, 0x20 ;  /* 0x0000002014137836 */ /* 0x000fe20000000000 */
[----:B------:R-:W-:Y:S01]  /*1e00*/  LOP3.LUT R16, R16, 0x800000, RZ, 0xfc, !PT ;  /* 0x0080000010107812 */ /* 0x000fe200078efcff */
[----:B------:R-:W-:-:S02]  /*1e10*/  IMAD.MOV R18, RZ, RZ, -R20 ;  /* 0x000000ffff127224 */ /* 0x000fc400078e0a14 */
[----:B------:R-:W-:Y:S02]  /*1e20*/  FSETP.NEU.FTZ.AND P0, PT, R14, R17, PT ;  /* 0x000000110e00720b */ /* 0x000fe40003f1d000 */
[----:B------:R-:W-:Y:S02]  /*1e30*/  SHF.L.U32 R19, R16, R19, RZ ;  /* 0x0000001310137219 */ /* 0x000fe400000006ff */
[----:B------:R-:W-:Y:S02]  /*1e40*/  SEL R17, R18, RZ, P3 ;  /* 0x000000ff12117207 */ /* 0x000fe40001800000 */
[----:B------:R-:W-:Y:S02]  /*1e50*/  ISETP.NE.AND P2, PT, R19, RZ, P2 ;  /* 0x000000ff1300720c */ /* 0x000fe40001745270 */
[----:B------:R-:W-:Y:S02]  /*1e60*/  SHF.R.U32.HI R17, RZ, R17, R16 ;  /* 0x00000011ff117219 */ /* 0x000fe40000011610 */
[----:B------:R-:W-:-:S02]  /*1e70*/  PLOP3.LUT P0, PT, P0, P2, PT, 0xf8, 0x8f ;  /* 0x00000000008f781c */ /* 0x000fc40000705f70 */
[----:B------:R-:W-:Y:S02]  /*1e80*/  SHF.R.U32.HI R19, RZ, 0x1, R17 ;  /* 0x00000001ff137819 */ /* 0x000fe40000011611 */
[----:B------:R-:W-:-:S04]  /*1e90*/  SEL R14, RZ, 0x1, !P0 ;  /* 0x00000001ff0e7807 */ /* 0x000fc80004000000 */
[----:B------:R-:W-:-:S04]  /*1ea0*/  LOP3.LUT R14, R14, 0x1, R19, 0xf8, !PT ;  /* 0x000000010e0e7812 */ /* 0x000fc800078ef813 */
[----:B------:R-:W-:-:S05]  /*1eb0*/  LOP3.LUT R14, R14, R17, RZ, 0xc0, !PT ;  /* 0x000000110e0e7212 */ /* 0x000fca00078ec0ff */
[----:B------:R-:W-:-:S05]  /*1ec0*/  IMAD.IADD R19, R19, 0x1, R14 ;  /* 0x0000000113137824 */ /* 0x000fca00078e020e */
[----:B------:R-:W-:Y:S01]  /*1ed0*/  LOP3.LUT R0, R19, R0, RZ, 0xfc, !PT ;  /* 0x0000000013007212 */ /* 0x000fe200078efcff */
[----:B------:R-:W-:Y:S06]  /*1ee0*/  BRA `(.L_x_32) ;  /* 0x0000000000107947 */ /* 0x000fec0003800000 */
.L_x_31:
[----:B------:R-:W-:-:S04]  /*1ef0*/  LOP3.LUT R0, R0, 0x80000000, RZ, 0xc0, !PT ;  /* 0x8000000000007812 */ /* 0x000fc800078ec0ff */
[----:B------:R-:W-:Y:S01]  /*1f00*/  LOP3.LUT R0, R0, 0x7f800000, RZ, 0xfc, !PT ;  /* 0x7f80000000007812 */ /* 0x000fe200078efcff */
[----:B------:R-:W-:Y:S06]  /*1f10*/  BRA `(.L_x_32) ;  /* 0x0000000000047947 */ /* 0x000fec0003800000 */
.L_x_30:
[----:B------:R-:W-:-:S07]  /*1f20*/  LEA R0, R21, R0, 0x17 ;  /* 0x0000000015007211 */ /* 0x000fce00078eb8ff */
.L_x_32:
[----:B------:R-:W-:Y:S05]  /*1f30*/  BSYNC.RECONVERGENT B2 ;  /* 0x0000000000027941 */ /* 0x000fea0003800200 */
.L_x_29:
[----:B------:R-:W-:Y:S05]  /*1f40*/  BRA `(.L_x_33) ;  /* 0x0000000000207947 */ /* 0x000fea0003800000 */
.L_x_28:
[----:B------:R-:W-:-:S04]  /*1f50*/  LOP3.LUT R0, R17, 0x80000000, R0, 0x48, !PT ;  /* 0x8000000011007812 */ /* 0x000fc800078e4800 */
[----:B------:R-:W-:Y:S01]  /*1f60*/  LOP3.LUT R0, R0, 0x7f800000, RZ, 0xfc, !PT ;  /* 0x7f80000000007812 */ /* 0x000fe200078efcff */
[----:B------:R-:W-:Y:S06]  /*1f70*/  BRA `(.L_x_33) ;  /* 0x0000000000147947 */ /* 0x000fec0003800000 */
.L_x_27:
[----:B------:R-:W-:Y:S01]  /*1f80*/  LOP3.LUT R0, R17, 0x80000000, R0, 0x48, !PT ;  /* 0x8000000011007812 */ /* 0x000fe200078e4800 */
[----:B------:R-:W-:Y:S06]  /*1f90*/  BRA `(.L_x_33) ;  /* 0x00000000000c7947 */ /* 0x000fec0003800000 */
.L_x_26:
[----:B------:R-:W0:Y:S01]  /*1fa0*/  MUFU.RSQ R0, -QNAN ;  /* 0xffc0000000007908 */ /* 0x000e220000001400 */
[----:B------:R-:W-:Y:S05]  /*1fb0*/  BRA `(.L_x_33) ;  /* 0x0000000000047947 */ /* 0x000fea0003800000 */
.L_x_25:
[----:B------:R-:W-:-:S07]  /*1fc0*/  FADD.FTZ R0, R0, R3 ;  /* 0x0000000300007221 */ /* 0x000fce0000010000 */
.L_x_33:
[----:B------:R-:W-:Y:S05]  /*1fd0*/  BSYNC.RECONVERGENT B1 ;  /* 0x0000000000017941 */ /* 0x000fea0003800200 */
.L_x_23:
[----:B------:R-:W-:Y:S02]  /*1fe0*/  IMAD.MOV.U32 R16, RZ, RZ, R12 ;  /* 0x000000ffff107224 */ /* 0x000fe400078e000c */
[----:B------:R-:W-:-:S04]  /*1ff0*/  IMAD.MOV.U32 R17, RZ, RZ, 0x0 ;  /* 0x00000000ff117424 */ /* 0x000fc800078e00ff */
[----:B0-----:R-:W-:Y:S05]  /*2000*/  RET.REL.NODEC R16 `(timestretch01_stateptr) ;  /* 0xffffffdc10fc7950 */ /* 0x001fea0003c3ffff */
.L_x_34:
[----:B------:R-:W-:-:S00]  /*2010*/  BRA `(.L_x_34) ;  /* 0xfffffffc00fc7947 */ /* 0x000fc0000383ffff */
[----:B------:R-:W-:-:S00]  /*2020*/  NOP ;  /* 0x0000000000007918 */ /* 0x000fc00000000000 */
        /* <DEDUP_REMOVED lines=13> */
.L_x_85:


//--------------------- .text.initPhaseState      --------------------------
	.section	.text.initPhaseState,"ax",@progbits
	.align	128
        .global         initPhaseState
        .type           initPhaseState,@function
        .size           initPhaseState,(.L_x_86 - initPhaseState)
        .other          initPhaseState,@"STO_CUDA_ENTRY STV_DEFAULT"
initPhaseState:
.text.initPhaseState:
[----:B------:R-:W-:Y:S08]  /*0000*/  LDC R1, c[0x0][0x37c] ;  /* 0x0000df00ff017b82 */ /* 0x000ff00000000800 */
[----:B------:R-:W0:Y:S01]  /*0010*/  LDC.64 R2, c[0x4][0x8] ;  /* 0x01000200ff027b82 */ /* 0x000e220000000a00 */
[----:B------:R-:W0:Y:S07]  /*0020*/  LDCU.64 UR6, c[0x0][0x358] ;  /* 0x00006b00ff0677ac */ /* 0x000e2e0008000a00 */
[----:B------:R-:W1:Y:S01]  /*0030*/  LDC.64 R4, c[0x4][RZ] ;  /* 0x01000000ff047b82 */ /* 0x000e620000000a00 */
[----:B0-----:R-:W2:Y:S04]  /*0040*/  LDG.E.64 R2, desc[UR6][R2.64] ;  /* 0x0000000602027981 */ /* 0x001ea8000c1e1b00 */
[----:B-1----:R-:W3:Y:S01]  /*0050*/  LDG.E.64 R4, desc[UR6][R4.64] ;  /* 0x0000000604047981 */ /* 0x002ee2000c1e1b00 */
[----:B--2---:R-:W-:-:S04]  /*0060*/  ISETP.NE.U32.AND P0, PT, R2, RZ, PT ;  /* 0x000000ff0200720c */ /* 0x004fc80003f05070 */
[----:B------:R-:W-:Y:S02]  /*0070*/  ISETP.NE.AND.EX P0, PT, R3, RZ, PT, P0 ;  /* 0x000000ff0300720c */ /* 0x000fe40003f05300 */
[----:B---3--:R-:W-:-:S04]  /*0080*/  ISETP.EQ.U32.AND P1, PT, R4, RZ, PT ;  /* 0x000000ff0400720c */ /* 0x008fc80003f22070 */
[----:B------:R-:W-:-:S13]  /*0090*/  ISETP.EQ.OR.EX P0, PT, R5, RZ, !P0, P1 ;  /* 0x000000ff0500720c */ /* 0x000fda0004702710 */
[----:B------:R-:W-:Y:S05]  /*00a0*/  @P0 EXIT ;  /* 0x000000000000094d */ /* 0x000fea0003800000 */
[----:B------:R-:W0:Y:S01]  /*00b0*/  S2R R0, SR_TID.X ;  /* 0x0000000000007919 */ /* 0x000e220000002100 */
[----:B------:R-:W0:Y:S01]  /*00c0*/  S2UR UR8, SR_CTAID.X ;  /* 0x00000000000879c3 */ /* 0x000e220000002500 */
[----:B------:R-:W1:Y:S07]  /*00d0*/  LDCU.64 UR4, c[0x0][0x388] ;  /* 0x00007100ff0477ac */ /* 0x000e6e0008000a00 */
[----:B------:R-:W0:Y:S01]  /*00e0*/  LDC R9, c[0x0][0x360] ;  /* 0x0000d800ff097b82 */ /* 0x000e220000000800 */
[----:B-1----:R-:W-:Y:S01]  /*00f0*/  UIMAD UR4, UR5, UR4, URZ ;  /* 0x00000004050472a4 */ /* 0x002fe2000f8e02ff */
[----:B0-----:R-:W-:-:S05]  /*0100*/  IMAD R9, R9, UR8, R0 ;  /* 0x0000000809097c24 */ /* 0x001fca000f8e0200 */
[----:B------:R-:W-:-:S13]  /*0110*/  ISETP.GE.AND P0, PT, R9, UR4, PT ;  /* 0x0000000409007c0c */ /* 0x000fda000bf06270 */
[----:B------:R-:W-:Y:S05]  /*0120*/  @P0 EXIT ;  /* 0x000000000000094d */ /* 0x000fea0003800000 */
[----:B------:R-:W0:Y:S02]  /*0130*/  LDC.64 R6, c[0x0][0x380] ;  /* 0x0000e000ff067b82 */ /* 0x000e240000000a00 */
[----:B0-----:R-:W-:-:S06]  /*0140*/  IMAD.WIDE R6, R9, 0x8, R6 ;  /* 0x0000000809067825 */ /* 0x001fcc00078e0206 */
[----:B------:R-:W2:Y:S01]  /*0150*/  LDG.E.64.CONSTANT R6, desc[UR6][R6.64] ;  /* 0x0000000606067981 */ /* 0x000ea2000c1e9b00 */
        /* <DEDUP_REMOVED lines=13> */
[----:B------:R-:W-:Y:S05]  /*0230*/  CALL.REL.NOINC `($__internal_2_$__cuda_sm3x_div_rn_noftz_f32_slowpath) ;  /* 0x0000000000907944 */ /* 0x000fea0003c00000 */
[----:B------:R-:W-:-:S07]  /*0240*/  IMAD.MOV.U32 R2, RZ, RZ, R0 ;  /* 0x000000ffff027224 */ /* 0x000fce00078e0000 */
.L_x_36:
[----:B------:R-:W-:Y:S05]  /*0250*/  BSYNC.RECONVERGENT B0 ;  /* 0x0000000000007941 */ /* 0x000fea0003800200 */
.L_x_35:
[----:B------:R-:W-:Y:S02]  /*0260*/  IMAD.MOV.U32 R11, RZ, RZ, 0x3b33710b ;  /* 0x3b33710bff0b7424 */ /* 0x000fe400078e00ff */
[----:B------:R-:W-:Y:S01]  /*0270*/  FMUL R0, R2, R2 ;  /* 0x0000000202007220 */ /* 0x000fe20000400000 */
[----:B------:R-:W-:Y:S01]  /*0280*/  IMAD.MOV.U32 R8, RZ, RZ, 0x3f6ee581 ;  /* 0x3f6ee581ff087424 */ /* 0x000fe200078e00ff */
[----:B------:R-:W-:Y:S01]  /*0290*/  ISETP.GE.AND P0, PT, R6, RZ, PT ;  /* 0x000000ff0600720c */ /* 0x000fe20003f06270 */
[----:B------:R-:W-:-:S04]  /*02a0*/  IMAD.WIDE R4, R9, 0x4, R4 ;  /* 0x0000000409047825 */ /* 0x000fc800078e0204 */
[----:B------:R-:W-:Y:S01]  /*02b0*/  FFMA R11, R0, R11, -0.015681877732276916504 ;  /* 0xbc807748000b7423 */ /* 0x000fe2000000000b */
[C---:B------:R-:W-:Y:S01]  /*02c0*/  FSETP.NEU.AND P3, PT, |R6|.reuse, |R7|, PT ;  /* 0x400000070600720b */ /* 0x040fe20003f6d200 */
[----:B------:R-:W-:Y:S01]  /*02d0*/  FADD R6, |R6|, |R7| ;  /* 0x4000000706067221 */ /* 0x000fe20000000200 */
[----:B------:R-:W-:Y:S01]  /*02e0*/  FSETP.NEU.AND P1, PT, R3, RZ, PT ;  /* 0x000000ff0300720b */ /* 0x000fe20003f2d000 */
[----:B------:R-:W-:-:S04]  /*02f0*/  FFMA R11, R0, R11, 0.042200751602649688721 ;  /* 0x3d2cdab2000b7423 */ /* 0x000fc8000000000b */
[----:B------:R-:W-:-:S04]  /*0300*/  FFMA R11, R0, R11, -0.074792981147766113281 ;  /* 0xbd992d10000b7423 */ /* 0x000fc8000000000b */
[----:B------:R-:W-:-:S04]  /*0310*/  FFMA R11, R0, R11, 0.10640415549278259277 ;  /* 0x3dd9ea6c000b7423 */ /* 0x000fc8000000000b */
[----:B------:R-:W-:-:S04]  /*0320*/  FFMA R11, R0, R11, -0.14207722246646881104 ;  /* 0xbe117cb1000b7423 */ /* 0x000fc8000000000b */
[----:B------:R-:W-:-:S04]  /*0330*/  FFMA R11, R0, R11, 0.19993925094604492188 ;  /* 0x3e4cbce0000b7423 */ /* 0x000fc8000000000b */
[----:B------:R-:W-:-:S04]  /*0340*/  FFMA R11, R0, R11, -0.33333197236061096191 ;  /* 0xbeaaaa7d000b7423 */ /* 0x000fc8000000000b */
[----:B------:R-:W-:-:S04]  /*0350*/  FMUL R11, R0, R11 ;  /* 0x0000000b000b7220 */ /* 0x000fc80000400000 */
[----:B------:R-:W-:Y:S01]  /*0360*/  FFMA R11, R11, R2, R2 ;  /* 0x000000020b0b7223 */ /* 0x000fe20000000002 */
[----:B------:R-:W-:-:S03]  /*0370*/  FSEL R2, R8, 1.8663789033889770508, P2 ;  /* 0x3feee58108027808 */ /* 0x000fc60001000000 */
[----:B------:R-:W-:Y:S01]  /*0380*/  FFMA R0, R8, 1.6832555532455444336, -R11 ;  /* 0x3fd774eb08007823 */ /* 0x000fe2000000080b */
[----:B------:R-:W-:-:S04]  /*0390*/  FSEL R13, R11, -R11, P2 ;  /* 0x8000000b0b0d7208 */ /* 0x000fc80001000000 */
[----:B------:R-:W-:Y:S01]  /*03a0*/  FSEL R0, R0, R11, P2 ;  /* 0x0000000b00007208 */ /* 0x000fe20001000000 */
[----:B------:R-:W-:Y:S01]  /*03b0*/  @!P0 FFMA R0, R2, 1.6832555532455444336, R13 ;  /* 0x3fd774eb02008823 */ /* 0x000fe2000000000d */
[----:B------:R-:W0:Y:S01]  /*03c0*/  LDC.64 R10, c[0x4][0x8] ;  /* 0x01000200ff0a7b82 */ /* 0x000e220000000a00 */
[----:B------:R-:W-:-:S05]  /*03d0*/  IMAD.MOV.U32 R2, RZ, RZ, 0x4016cbe4 ;  /* 0x4016cbe4ff027424 */ /* 0x000fca00078e00ff */
[----:B------:R-:W-:Y:S02]  /*03e0*/  @!P3 FSEL R0, R2, 0.78539818525314331055, !P0 ;  /* 0x3f490fdb0200b808 */ /* 0x000fe40004000000 */
[----:B------:R-:W-:Y:S02]  /*03f0*/  @!P1 FSEL R0, RZ, 3.1415927410125732422, P0 ;  /* 0x40490fdbff009808 */ /* 0x000fe40000000000 */
[----:B------:R-:W-:Y:S02]  /*0400*/  FSETP.NAN.AND P0, PT, R6, R6, PT ;  /* 0x000000060600720b */ /* 0x000fe40003f08000 */
[----:B------:R-:W-:-:S04]  /*0410*/  LOP3.LUT R7, R0, 0x80000000, R7, 0xb8, !PT ;  /* 0x8000000000077812 */ /* 0x000fc800078eb807 */
[----:B------:R-:W-:-:S05]  /*0420*/  FSEL R7, R6, R7, P0 ;  /* 0x0000000706077208 */ /* 0x000fca0000000000 */
[----:B------:R-:W-:Y:S04]  /*0430*/  STG.E desc[UR6][R4.64], R7 ;  /* 0x0000000704007986 */ /* 0x000fe8000c101906 */
[----:B0-----:R-:W2:Y:S02]  /*0440*/  LDG.E.64 R2, desc[UR6][R10.64] ;  /* 0x000000060a027981 */ /* 0x001ea4000c1e1b00 */
[----:B--2---:R-:W-:-:S05]  /*0450*/  IMAD.WIDE R2, R9, 0x4, R2 ;  /* 0x0000000409027825 */ /* 0x004fca00078e0202 */
[----:B------:R-:W-:Y:S01]  /*0460*/  STG.E desc[UR6][R2.64], R7 ;  /* 0x0000000702007986 */ /* 0x000fe2000c101906 */
[----:B------:R-:W-:Y:S05]  /*0470*/  EXIT ;  /* 0x000000000000794d */ /* 0x000fea0003800000 */
        .weak           $__internal_2_$__cuda_sm3x_div_rn_noftz_f32_slowpath
        .type           $__internal_2_$__cuda_sm3x_div_rn_noftz_f32_slowpath,@function
        .size           $__internal_2_$__cuda_sm3x_div_rn_noftz_f32_slowpath,(.L_x_86 - $__internal_2_$__cuda_sm3x_div_rn_noftz_f32_slowpath)
$__internal_2_$__cuda_sm3x_div_rn_noftz_f32_slowpath:
[--C-:B------:R-:W-:Y:S01]  /*0480*/  SHF.R.U32.HI R10, RZ, 0x17, R3.reuse ;  /* 0x00000017ff0a7819 */ /* 0x100fe20000011603 */
[----:B------:R-:W-:Y:S01]  /*0490*/  BSSY.RECONVERGENT B1, `(.L_x_37) ;  /* 0x0000064000017945 */ /* 0x000fe20003800200 */
[--C-:B------:R-:W-:Y:S01]  /*04a0*/  SHF.R.U32.HI R8, RZ, 0x17, R0.reuse ;  /* 0x00000017ff087819 */ /* 0x100fe20000011600 */
[----:B------:R-:W-:Y:S01]  /*04b0*/  IMAD.MOV.U32 R12, RZ, RZ, R0 ;  /* 0x000000ffff0c7224 */ /* 0x000fe200078e0000 */
[----:B------:R-:W-:Y:S01]  /*04c0*/  LOP3.LUT R10, R10, 0xff, RZ, 0xc0, !PT ;  /* 0x000000ff0a0a7812 */ /* 0x000fe200078ec0ff */
[----:B------:R-:W-:Y:S01]  /*04d0*/  IMAD.MOV.U32 R13, RZ, RZ, R3 ;  /* 0x000000ffff0d7224 */ /* 0x000fe200078e0003 */
[----:B------:R-:W-:-:S03]  /*04e0*/  LOP3.LUT R11, R8, 0xff, RZ, 0xc0, !PT ;  /* 0x000000ff080b7812 */ /* 0x000fc600078ec0ff */
[----:B------:R-:W-:Y:S02]  /*04f0*/  VIADD R15, R10, 0xffffffff ;  /* 0xffffffff0a0f7836 */ /* 0x000fe40000000000 */
[----:B------:R-:W-:-:S03]  /*0500*/  VIADD R14, R11, 0xffffffff ;  /* 0xffffffff0b0e7836 */ /* 0x000fc60000000000 */
[----:B------:R-:W-:-:S04]  /*0510*/  ISETP.GT.U32.AND P0, PT, R15, 0xfd, PT ;  /* 0x000000fd0f00780c */ /* 0x000fc80003f04070 */
[----:B------:R-:W-:-:S13]  /*0520*/  ISETP.GT.U32.OR P0, PT, R14, 0xfd, P0 ;  /* 0x000000fd0e00780c */ /* 0x000fda0000704470 */
[----:B------:R-:W-:Y:S01]  /*0530*/  @!P0 IMAD.MOV.U32 R8, RZ, RZ, RZ ;  /* 0x000000ffff088224 */ /* 0x000fe200078e00ff */
        /* <DEDUP_REMOVED lines=24> */
.L_x_38:
[----:B------:R-:W-:Y:S01]  /*06c0*/  LEA R0, R10, 0xc0800000, 0x17 ;  /* 0xc08000000a007811 */ /* 0x000fe200078eb8ff */
[----:B------:R-:W-:Y:S01]  /*06d0*/  VIADD R11, R11, 0xffffff81 ;  /* 0xffffff810b0b7836 */ /* 0x000fe20000000000 */
[----:B------:R-:W-:Y:S03]  /*06e0*/  BSSY.RECONVERGENT B2, `(.L_x_43) ;  /* 0x0000035000027945 */ /* 0x000fe60003800200 */
[----:B------:R-:W-:Y:S02]  /*06f0*/  IMAD.IADD R13, R13, 0x1, -R0 ;  /* 0x000000010d0d7824 */ /* 0x000fe400078e0a00 */
[C---:B------:R-:W-:Y:S01]  /*0700*/  IMAD R0, R11.reuse, -0x800000, R12 ;  /* 0xff8000000b007824 */ /* 0x040fe200078e020c */
[----:B------:R-:W-:Y:S01]  /*0710*/  IADD3 R11, PT, PT, R11, 0x7f, -R10 ;  /* 0x0000007f0b0b7810 */ /* 0x000fe20007ffe80a */
[----:B------:R-:W0:Y:S01]  /*0720*/  MUFU.RCP R14, R13 ;  /* 0x0000000d000e7308 */ /* 0x000e220000001000 */
[----:B------:R-:W-:-:S03]  /*0730*/  FADD.FTZ R15, -R13, -RZ ;  /* 0x800000ff0d0f7221 */ /* 0x000fc60000010100 */
[----:B------:R-:W-:Y:S02]  /*0740*/  IMAD.IADD R11, R11, 0x1, R8 ;  /* 0x000000010b0b7824 */ /* 0x000fe400078e0208 */
        /* <DEDUP_REMOVED lines=9> */
[----:B------:R-:W-:-:S04]  /*07e0*/  IMAD.IADD R14, R10, 0x1, R11 ;  /* 0x000000010a0e7824 */ /* 0x000fc800078e020b */
[----:B------:R-:W-:-:S05]  /*07f0*/  VIADD R8, R14, 0xffffffff ;  /* 0xffffffff0e087836 */ /* 0x000fca0000000000 */
        /* <DEDUP_REMOVED lines=10> */
[C---:B------:R-:W-:Y:S02]  /*08a0*/  VIADD R13, R14.reuse, 0x20 ;  /* 0x000000200e0d7836 */ /* 0x040fe40000000000 */
[CCC-:B------:R-:W-:Y:S01]  /*08b0*/  FFMA.RM R11, R19.reuse, R15.reuse, R12.reuse ;  /* 0x0000000f130b7223 */ /* 0x1c0fe2000000400c */
[----:B------:R-:W-:Y:S02]  /*08c0*/  ISETP.NE.AND P3, PT, R14, RZ, PT ;  /* 0x000000ff0e00720c */ /* 0x000fe40003f65270 */
[----:B------:R-:W-:Y:S01]  /*08d0*/  LOP3.LUT R10, R8, 0x7fffff, RZ, 0xc0, !PT ;  /* 0x007fffff080a7812 */ /* 0x000fe200078ec0ff */
[----:B------:R-:W-:Y:S01]  /*08e0*/  FFMA.RP R8, R19, R15, R12 ;  /* 0x0000000f13087223 */ /* 0x000fe2000000800c */
[----:B------:R-:W-:Y:S01]  /*08f0*/  IMAD.MOV R12, RZ, RZ, -R14 ;  /* 0x000000ffff0c7224 */ /* 0x000fe200078e0a0e */
[----:B------:R-:W-:Y:S02]  /*0900*/  ISETP.NE.AND P1, PT, R14, RZ, PT ;  /* 0x000000ff0e00720c */ /* 0x000fe40003f25270 */
[----:B------:R-:W-:-:S02]  /*0910*/  LOP3.LUT R10, R10, 0x800000, RZ, 0xfc, !PT ;  /* 0x008000000a0a7812 */ /* 0x000fc400078efcff */
        /* <DEDUP_REMOVED lines=13> */
.L_x_45:
[----:B------:R-:W-:-:S04]  /*09f0*/  LOP3.LUT R0, R0, 0x80000000, RZ, 0xc0, !PT ;  /* 0x8000000000007812 */ /* 0x000fc800078ec0ff */
[----:B------:R-:W-:Y:S01]  /*0a00*/  LOP3.LUT R0, R0, 0x7f800000, RZ, 0xfc, !PT ;  /* 0x7f80000000007812 */ /* 0x000fe200078efcff */
[----:B------:R-:W-:Y:S06]  /*0a10*/  BRA `(.L_x_46) ;  /* 0x0000000000047947 */ /* 0x000fec0003800000 */
.L_x_44:
[----:B------:R-:W-:-:S07]  /*0a20*/  IMAD R0, R11, 0x800000, R0 ;  /* 0x008000000b007824 */ /* 0x000fce00078e0200 */
.L_x_46:
[----:B------:R-:W-:Y:S05]  /*0a30*/  BSYNC.RECONVERGENT B2 ;  /* 0x0000000000027941 */ /* 0x000fea0003800200 */
.L_x_43:
[----:B------:R-:W-:Y:S05]  /*0a40*/  BRA `(.L_x_47) ;  /* 0x0000000000207947 */ /* 0x000fea0003800000 */
.L_x_42:
[----:B------:R-:W-:-:S04]  /*0a50*/  LOP3.LUT R0, R13, 0x80000000, R12, 0x48, !PT ;  /* 0x800000000d007812 */ /* 0x000fc800078e480c */
[----:B------:R-:W-:Y:S01]  /*0a60*/  LOP3.LUT R0, R0, 0x7f800000, RZ, 0xfc, !PT ;  /* 0x7f80000000007812 */ /* 0x000fe200078efcff */
[----:B------:R-:W-:Y:S06]  /*0a70*/  BRA `(.L_x_47) ;  /* 0x0000000000147947 */ /* 0x000fec0003800000 */
.L_x_41:
[----:B------:R-:W-:Y:S01]  /*0a80*/  LOP3.LUT R0, R13, 0x80000000, R12, 0x48, !PT ;  /* 0x800000000d007812 */ /* 0x000fe200078e480c */
[----:B------:R-:W-:Y:S06]  /*0a90*/  BRA `(.L_x_47) ;  /* 0x00000000000c7947 */ /* 0x000fec0003800000 */
.L_x_40:
[----:B------:R-:W0:Y:S01]  /*0aa0*/  MUFU.RSQ R0, -QNAN ;  /* 0xffc0000000007908 */ /* 0x000e220000001400 */
[----:B------:R-:W-:Y:S05]  /*0ab0*/  BRA `(.L_x_47) ;  /* 0x0000000000047947 */ /* 0x000fea0003800000 */
.L_x_39:
[----:B------:R-:W-:-:S07]  /*0ac0*/  FADD.FTZ R0, R0, R3 ;  /* 0x0000000300007221 */ /* 0x000fce0000010000 */
.L_x_47:
[----:B------:R-:W-:Y:S05]  /*0ad0*/  BSYNC.RECONVERGENT B1 ;  /* 0x0000000000017941 */ /* 0x000fea0003800200 */
.L_x_37:
[----:B------:R-:W-:Y:S02]  /*0ae0*/  IMAD.MOV.U32 R10, RZ, RZ, R2 ;  /* 0x000000ffff0a7224 */ /* 0x000fe400078e0002 */
[----:B------:R-:W-:-:S04]  /*0af0*/  IMAD.MOV.U32 R11, RZ, RZ, 0x0 ;  /* 0x00000000ff0b7424 */ /* 0x000fc800078e00ff */
[----:B0-----:R-:W-:Y:S05]  /*0b00*/  RET.REL.NODEC R10 `(initPhaseState) ;  /* 0xfffffff40a3c7950 */ /* 0x001fea0003c3ffff */
.L_x_48:
        /* <DEDUP_REMOVED lines=15> */
.L_x_86:


//--------------------- .text.timestretch_complexes01 --------------------------
	.section	.text.timestretch_complexes01,"ax",@progbits
	.align	128
        .global         timestretch_complexes01
        .type           timestretch_complexes01,@function
        .size           timestretch_complexes01,(.L_x_88 - timestretch_complexes01)
        .other          timestretch_complexes01,@"STO_CUDA_ENTRY STV_DEFAULT"
timestretch_complexes01:
.text.timestretch_complexes01:
[----:B------:R-:W0:Y:S08]  /*0000*/  LDC R1, c[0x0][0x37c] ;  /* 0x0000df00ff017b82 */ /* 0x000e300000000800 */
[----:B------:R-:W1:Y:S01]  /*0010*/  LDC.64 R6, c[0x4][0x8] ;  /* 0x01000200ff067b82 */ /* 0x000e620000000a00 */
[----:B------:R-:W1:Y:S01]  /*0020*/  LDCU.64 UR6, c[0x0][0x358] ;  /* 0x00006b00ff0677ac */ /* 0x000e620008000a00 */
[----:B0-----:R-:W-:-:S06]  /*0030*/  VIADD R1, R1, 0xffffffe0 ;  /* 0xffffffe001017836 */ /* 0x001fcc0000000000 */
[----:B------:R-:W0:Y:S01]  /*0040*/  LDC.64 R10, c[0x4][RZ] ;  /* 0x01000000ff0a7b82 */ /* 0x000e220000000a00 */
[----:B-1----:R-:W2:Y:S04]  /*0050*/  LDG.E.64 R6, desc[UR6][R6.64] ;  /* 0x0000000606067981 */ /* 0x002ea8000c1e1b00 */
[----:B0-----:R-:W3:Y:S01]  /*0060*/  LDG.E.64 R10, desc[UR6][R10.64] ;  /* 0x000000060a0a7981 */ /* 0x001ee2000c1e1b00 */
[----:B--2---:R-:W-:-:S04]  /*0070*/  ISETP.NE.U32.AND P0, PT, R6, RZ, PT ;  /* 0x000000ff0600720c */ /* 0x004fc80003f05070 */
[----:B------:R-:W-:Y:S02]  /*0080*/  ISETP.NE.AND.EX P0, PT, R7, RZ, PT, P0 ;  /* 0x000000ff0700720c */ /* 0x000fe40003f05300 */
[----:B---3--:R-:W-:-:S04]  /*0090*/  ISETP.EQ.U32.AND P1, PT, R10, RZ, PT ;  /* 0x000000ff0a00720c */ /* 0x008fc80003f22070 */
[----:B------:R-:W-:-:S13]  /*00a0*/  ISETP.EQ.OR.EX P0, PT, R11, RZ, !P0, P1 ;  /* 0x000000ff0b00720c */ /* 0x000fda0004702710 */
[----:B------:R-:W-:Y:S05]  /*00b0*/  @P0 EXIT ;  /* 0x000000000000094d */ /* 0x000fea0003800000 */
[----:B------:R-:W0:Y:S01]  /*00c0*/  S2R R0, SR_TID.X ;  /* 0x0000000000007919 */ /* 0x000e220000002100 */
[----:B------:R-:W0:Y:S01]  /*00d0*/  S2UR UR5, SR_CTAID.X ;  /* 0x00000000000579c3 */ /* 0x000e220000002500 */
[----:B------:R-:W1:Y:S01]  /*00e0*/  LDCU UR4, c[0x0][0x39c] ;  /* 0x00007380ff0477ac */ /* 0x000e620008000800 */
[----:B------:R-:W1:Y:S06]  /*00f0*/  LDCU UR8, c[0x0][0x390] ;  /* 0x00007200ff0877ac */ /* 0x000e6c0008000800 */
[----:B------:R-:W0:Y:S01]  /*0100*/  LDC R5, c[0x0][0x360] ;  /* 0x0000d800ff057b82 */ /* 0x000e220000000800 */
[----:B-1----:R-:W-:Y:S01]  /*0110*/  UIMAD UR4, UR4, UR8, URZ ;  /* 0x00000008040472a4 */ /* 0x002fe2000f8e02ff */
[----:B0-----:R-:W-:-:S05]  /*0120*/  IMAD R5, R5, UR5, R0 ;  /* 0x0000000505057c24 */ /* 0x001fca000f8e0200 */
[----:B------:R-:W-:-:S13]  /*0130*/  ISETP.GE.AND P0, PT, R5, UR4, PT ;  /* 0x0000000405007c0c */ /* 0x000fda000bf06270 */
[----:B------:R-:W-:Y:S05]  /*0140*/  @P0 EXIT ;  /* 0x000000000000094d */ /* 0x000fea0003800000 */
[----:B------:R-:W0:Y:S02]  /*0150*/  LDC R2, c[0x0][0x394] ;  /* 0x0000e500ff027b82 */ /* 0x000e240000000800 */
[----:B0-----:R-:W-:-:S04]  /*0160*/  IADD3 R2, PT, PT, -R2, UR8, RZ ;  /* 0x0000000802027c10 */ /* 0x001fc8000fffe1ff */
[----:B------:R-:W-:-:S13]  /*0170*/  ISETP.GE.AND P0, PT, R2, 0x1, PT ;  /* 0x000000010200780c */ /* 0x000fda0003f06270 */
[----:B------:R-:W-:Y:S05]  /*0180*/  @!P0 EXIT ;  /* 0x000000000000894d */ /* 0x000fea0003800000 */
        /* <DEDUP_REMOVED lines=16> */
[----:B------:R-:W-:Y:S05]  /*0290*/  CALL.REL.NOINC `($__internal_4_$__cuda_sm3x_div_rn_noftz_f32_slowpath) ;  /* 0x0000001400e47944 */ /* 0x000fea0003c00000 */
[----:B------:R-:W-:-:S07]  /*02a0*/  IMAD.MOV.U32 R12, RZ, RZ, R0 ;  /* 0x000000ffff0c7224 */ /* 0x000fce00078e0000 */
.L_x_50:
[----:B------:R-:W-:Y:S05]  /*02b0*/  BSYNC.RECONVERGENT B0 ;  /* 0x0000000000007941 */ /* 0x000fea0003800200 */
.L_x_49:
[C---:B------:R-:W-:Y:S01]  /*02c0*/  IMAD.WIDE R14, R5.reuse, 0x4, R6 ;  /* 0x00000004050e7825 */ /* 0x040fe200078e0206 */
[----:B------:R-:W0:Y:S03]  /*02d0*/  LDC R0, c[0x0][0x390] ;  /* 0x0000e400ff007b82 */ /* 0x000e260000000800 */
[C---:B------:R-:W-:Y:S02]  /*02e0*/  IMAD.WIDE R6, R5.reuse, 0x4, R10 ;  /* 0x0000000405067825 */ /* 0x040fe400078e020a */
[----:B------:R1:W5:Y:S04]  /*02f0*/  LDG.E R15, desc[UR6][R14.64] ;  /* 0x000000060e0f7981 */ /* 0x000368000c1e1900 */
[----:B------:R2:W5:Y:S01]  /*0300*/  LDG.E R4, desc[UR6][R6.64] ;  /* 0x0000000606047981 */ /* 0x000562000c1e1900 */
[----:B------:R-:W-:Y:S01]  /*0310*/  ISETP.GE.AND P4, PT, R5, RZ, PT ;  /* 0x000000ff0500720c */ /* 0x000fe20003f86270 */
[----:B------:R-:W-:Y:S01]  /*0320*/  BSSY.RECONVERGENT B0, `(.L_x_51) ;  /* 0x0000040000007945 */ /* 0x000fe20003800200 */
[----:B------:R-:W-:-:S02]  /*0330*/  FSETP.NEU.AND P2, PT, |R8|, |R9|, PT ;  /* 0x400000090800720b */ /* 0x000fc40003f4d200 */
[----:B-1----:R-:W-:Y:S02]  /*0340*/  IABS R14, R5 ;  /* 0x00000005000e7213 */ /* 0x002fe40000000000 */
[----:B0-----:R-:W-:Y:S02]  /*0350*/  IABS R10, R0 ;  /* 0x00000000000a7213 */ /* 0x001fe40000000000 */
[----:B------:R-:W-:Y:S02]  /*0360*/  ISETP.NE.AND P3, PT, R0, RZ, PT ;  /* 0x000000ff0000720c */ /* 0x000fe40003f65270 */
[----:B------:R-:W0:Y:S08]  /*0370*/  I2F.RP R11, R10 ;  /* 0x0000000a000b7306 */ /* 0x000e300000209400 */
[----:B0-----:R-:W0:Y:S02]  /*0380*/  MUFU.RCP R11, R11 ;  /* 0x0000000b000b7308 */ /* 0x001e240000001000 */
[----:B0-----:R-:W-:-:S02]  /*0390*/  VIADD R16, R11, 0xffffffe ;  /* 0x0ffffffe0b107836 */ /* 0x001fc40000000000 */
[----:B------:R-:W-:-:S04]  /*03a0*/  FMUL R11, R12, R12 ;  /* 0x0000000c0c0b7220 */ /* 0x000fc80000400000 */
[----:B------:R0:W1:Y:S02]  /*03b0*/  F2I.FTZ.U32.TRUNC.NTZ R17, R16 ;  /* 0x0000001000117305 */ /* 0x000064000021f000 */
[----:B0-----:R-:W-:Y:S02]  /*03c0*/  HFMA2 R16, -RZ, RZ, 0, 0 ;  /* 0x00000000ff107431 */ /* 0x001fe400000001ff */
[----:B-1----:R-:W-:-:S04]  /*03d0*/  IMAD.MOV R13, RZ, RZ, -R17 ;  /* 0x000000ffff0d7224 */ /* 0x002fc800078e0a11 */
[----:B------:R-:W-:-:S04]  /*03e0*/  IMAD R13, R13, R10, RZ ;  /* 0x0000000a0d0d7224 */ /* 0x000fc800078e02ff */
[----:B------:R-:W-:-:S04]  /*03f0*/  IMAD.HI.U32 R17, R17, R13, R16 ;  /* 0x0000000d11117227 */ /* 0x000fc800078e0010 */
[----:B------:R-:W-:Y:S02]  /*0400*/  IMAD.MOV.U32 R13, RZ, RZ, R14 ;  /* 0x000000ffff0d7224 */ /* 0x000fe400078e000e */
[----:B------:R-:W-:Y:S02]  /*0410*/  IMAD.MOV.U32 R14, RZ, RZ, 0x3b33710b ;  /* 0x3b33710bff0e7424 */ /* 0x000fe400078e00ff */
[----:B------:R-:W-:-:S04]  /*0420*/  IMAD.HI.U32 R17, R17, R13, RZ ;  /* 0x0000000d11117227 */ /* 0x000fc800078e00ff */
[----:B------:R-:W-:Y:S01]  /*0430*/  FFMA R14, R11, R14, -0.015681877732276916504 ;  /* 0xbc8077480b0e7423 */ /* 0x000fe2000000000e */
[----:B------:R-:W-:-:S03]  /*0440*/  IMAD.MOV R17, RZ, RZ, -R17 ;  /* 0x000000ffff117224 */ /* 0x000fc600078e0a11 */
[C---:B------:R-:W-:Y:S01]  /*0450*/  FFMA R14, R11.reuse, R14, 0.042200751602649688721 ;  /* 0x3d2cdab20b0e7423 */ /* 0x040fe2000000000e */
[C---:B------:R-:W-:Y:S01]  /*0460*/  IMAD R17, R10.reuse, R17, R13 ;  /* 0x000000110a117224 */ /* 0x040fe200078e020d */
[----:B------:R-:W-:Y:S02]  /*0470*/  I2FP.F32.S32 R13, R0 ;  /* 0x00000000000d7245 */ /* 0x000fe40000201400 */
[C---:B------:R-:W-:Y:S02]  /*0480*/  FFMA R14, R11.reuse, R14, -0.074792981147766113281 ;  /* 0xbd992d100b0e7423 */ /* 0x040fe4000000000e */
[----:B------:R-:W-:Y:S02]  /*0490*/  ISETP.GT.U32.AND P0, PT, R10, R17, PT ;  /* 0x000000110a00720c */ /* 0x000fe40003f04070 */
[----:B------:R-:W-:-:S04]  /*04a0*/  FFMA R14, R11, R14, 0.10640415549278259277 ;  /* 0x3dd9ea6c0b0e7423 */ /* 0x000fc8000000000e */
[----:B------:R-:W-:-:S04]  /*04b0*/  FFMA R14, R11, R14, -0.14207722246646881104 ;  /* 0xbe117cb10b0e7423 */ /* 0x000fc8000000000e */
[----:B------:R-:W-:-:S03]  /*04c0*/  FFMA R14, R11, R14, 0.19993925094604492188 ;  /* 0x3e4cbce00b0e7423 */ /* 0x000fc6000000000e */
[----:B------:R-:W-:Y:S02]  /*04d0*/  @!P0 IMAD.IADD R17, R17, 0x1, -R10 ;  /* 0x0000000111118824 */ /* 0x000fe400078e0a0a */
[----:B------:R-:W-:-:S03]  /*04e0*/  FFMA R14, R11, R14, -0.33333197236061096191 ;  /* 0xbeaaaa7d0b0e7423 */ /* 0x000fc6000000000e */
[----:B------:R-:W-:Y:S01]  /*04f0*/  ISETP.GT.U32.AND P0, PT, R10, R17, PT ;  /* 0x000000110a00720c */ /* 0x000fe20003f04070 */
[----:B------:R-:W-:Y:S02]  /*0500*/  FMUL R11, R11, R14 ;  /* 0x0000000e0b0b7220 */ /* 0x000fe40000400000 */
[----:B------:R-:W0:Y:S02]  /*0510*/  MUFU.RCP R14, R13 ;  /* 0x0000000d000e7308 */ /* 0x000e240000001000 */
[----:B------:R-:W-:Y:S01]  /*0520*/  FFMA R11, R11, R12, R12 ;  /* 0x0000000c0b0b7223 */ /* 0x000fe2000000000c */
[----:B------:R-:W-:-:S07]  /*0530*/  MOV R12, 0x3f6ee581 ;  /* 0x3f6ee581000c7802 */ /* 0x000fce0000000f00 */
[----:B------:R-:W-:Y:S01]  /*0540*/  @!P0 IMAD.IADD R17, R17, 0x1, -R10 ;  /* 0x0000000111118824 */ /* 0x000fe200078e0a0a */
[----:B------:R-:W-:Y:S01]  /*0550*/  ISETP.GE.AND P0, PT, R8, RZ, PT ;  /* 0x000000ff0800720c */ /* 0x000fe20003f06270 */
[C---:B------:R-:W-:Y:S01]  /*0560*/  FFMA R10, R12.reuse, 1.6832555532455444336, -R11 ;  /* 0x3fd774eb0c0a7823 */ /* 0x040fe2000000080b */
[----:B------:R-:W-:Y:S01]  /*0570*/  FSEL R12, R12, 1.8663789033889770508, P1 ;  /* 0x3feee5810c0c7808 */ /* 0x000fe20000800000 */
[----:B------:R-:W-:Y:S01]  /*0580*/  @!P4 IMAD.MOV R17, RZ, RZ, -R17 ;  /* 0x000000ffff11c224 */ /* 0x000fe200078e0a11 */
[----:B------:R-:W-:Y:S02]  /*0590*/  @!P3 LOP3.LUT R17, RZ, R0, RZ, 0x33, !PT ;  /* 0x00000000ff11b212 */ /* 0x000fe400078e33ff */
[-C--:B------:R-:W-:Y:S02]  /*05a0*/  FSEL R10, R10, R11.reuse, P1 ;  /* 0x0000000b0a0a7208 */ /* 0x080fe40000800000 */
[----:B------:R-:W-:Y:S02]  /*05b0*/  FSEL R11, R11, -R11, P1 ;  /* 0x8000000b0b0b7208 */ /* 0x000fe40000800000 */
[----:B------:R-:W-:Y:S01]  /*05c0*/  FSETP.NEU.AND P1, PT, R3, RZ, PT ;  /* 0x000000ff0300720b */ /* 0x000fe20003f2d000 */
[----:B0-----:R-:W-:Y:S01]  /*05d0*/  FFMA R3, -R13, R14, 1 ;  /* 0x3f8000000d037423 */ /* 0x001fe2000000010e */
[----:B------:R-:W-:Y:S01]  /*05e0*/  I2FP.F32.S32 R0, R17 ;  /* 0x0000001100007245 */ /* 0x000fe20000201400 */
[----:B------:R-:W-:Y:S01]  /*05f0*/  @!P0 FFMA R10, R12, 1.6832555532455444336, R11 ;  /* 0x3fd774eb0c0a8823 */ /* 0x000fe2000000000b */
[----:B------:R-:W-:-:S02]  /*0600*/  IMAD.MOV.U32 R11, RZ, RZ, 0x4016cbe4 ;  /* 0x4016cbe4ff0b7424 */ /* 0x000fc400078e00ff */
[----:B------:R-:W-:Y:S01]  /*0610*/  FFMA R3, R14, R3, R14 ;  /* 0x000000030e037223 */ /* 0x000fe2000000000e */
[----:B------:R-:W-:Y:S02]  /*0620*/  FMUL R0, R0, 6.2831854820251464844 ;  /* 0x40c90fdb00007820 */ /* 0x000fe40000400000 */
[----:B------:R-:W-:Y:S01]  /*0630*/  @!P2 FSEL R10, R11, 0.78539818525314331055, !P0 ;  /* 0x3f490fdb0b0aa808 */ /* 0x000fe20004000000 */
[--C-:B------:R-:W-:Y:S01]  /*0640*/  FADD R11, |R8|, |R9|.reuse ;  /* 0x40000009080b7221 */ /* 0x100fe20000000200 */
[----:B------:R-:W-:Y:S02]  /*0650*/  FFMA R12, R0, R3, RZ ;  /* 0x00000003000c7223 */ /* 0x000fe400000000ff */
[----:B------:R-:W-:Y:S01]  /*0660*/  @!P1 FSEL R10, RZ, 3.1415927410125732422, P0 ;  /* 0x40490fdbff0a9808 */ /* 0x000fe20000000000 */
[----:B------:R-:W0:Y:S01]  /*0670*/  FCHK P1, R0, R13 ;  /* 0x0000000d00007302 */ /* 0x000e220000020000 */
[----:B------:R-:W-:Y:S01]  /*0680*/  FSETP.NAN.AND P0, PT, R11, R11, PT ;  /* 0x0000000b0b00720b */ /* 0x000fe20003f08000 */
[----:B------:R-:W-:Y:S01]  /*0690*/  FFMA R14, -R13, R12, R0 ;  /* 0x0000000c0d0e7223 */ /* 0x000fe20000000100 */
[----:B------:R-:W-:-:S03]  /*06a0*/  LOP3.LUT R10, R10, 0x80000000, R9, 0xb8, !PT ;  /* 0x800000000a0a7812 */ /* 0x000fc600078eb809 */
[----:B------:R-:W-:Y:S01]  /*06b0*/  FFMA R14, R3, R14, R12 ;  /* 0x0000000e030e7223 */ /* 0x000fe2000000000c */
[----:B------:R-:W-:Y:S01]  /*06c0*/  FSEL R11, R11, R10, P0 ;  /* 0x0000000a0b0b7208 */ /* 0x000fe20000000000 */
[----:B0-2---:R-:W-:Y:S06]  /*06d0*/  @!P1 BRA `(.L_x_52) ;  /* 0x0000000000109947 */ /* 0x005fec0003800000 */
[----:B------:R-:W-:Y:S01]  /*06e0*/  IMAD.MOV.U32 R3, RZ, RZ, R13 ;  /* 0x000000ffff037224 */ /* 0x000fe200078e000d */
[----:B------:R-:W-:-:S07]  /*06f0*/  MOV R12, 0x710 ;  /* 0x00000710000c7802 */ /* 0x000fce0000000f00 */
[----:B-----5:R-:W-:Y:S05]  /*0700*/  CALL.REL.NOINC `($__internal_4_$__cuda_sm3x_div_rn_noftz_f32_slowpath) ;  /* 0x0000001000c87944 */ /* 0x020fea0003c00000 */
[----:B------:R-:W-:-:S07]  /*0710*/  MOV R14, R0 ;  /* 0x00000000000e7202 */ /* 0x000fce0000000f00 */
.L_x_52:
[----:B------:R-:W-:Y:S05]  /*0720*/  BSYNC.RECONVERGENT B0 ;  /* 0x0000000000007941 */ /* 0x000fea0003800200 */
.L_x_51:
        /* <DEDUP_REMOVED lines=43> */
.L_x_57:
[----:B------:R-:W-:Y:S05]  /*09e0*/  BSYNC.RECONVERGENT B1 ;  /* 0x0000000000017941 */ /* 0x000fea0003800200 */
.L_x_56:
[----:B------:R-:W-:Y:S01]  /*09f0*/  FFMA R17, R10, -6.2831854820251464844, R17 ;  /* 0xc0c90fdb0a117823 */ /* 0x000fe20000000011 */
[----:B------:R-:W-:Y:S06]  /*0a00*/  BRA `(.L_x_54) ;  /* 0x0000000000687947 */ /* 0x000fec0003800000 */
.L_x_55:
        /* <DEDUP_REMOVED lines=10> */
.L_x_60:
[----:B------:R-:W-:-:S04]  /*0ab0*/  VIMNMX.U32 R13, PT, PT, R12, 0xb800000, PT ;  /* 0x0b8000000c0d7848 */ /* 0x000fc80003fe0000 */
[C---:B------:R-:W-:Y:S01]  /*0ac0*/  IADD3 R12, PT, PT, -R13.reuse, R12, RZ ;  /* 0x0000000c0d0c7210 */ /* 0x040fe20007ffe1ff */
[----:B------:R-:W-:-:S03]  /*0ad0*/  IMAD.IADD R10, R13, 0x1, R10 ;  /* 0x000000010d0a7824 */ /* 0x000fc600078e020a */
[----:B------:R-:W-:Y:S01]  /*0ae0*/  ISETP.NE.AND P1, PT, R12, RZ, PT ;  /* 0x000000ff0c00720c */ /* 0x000fe20003f25270 */
[----:B------:R-:W-:-:S04]  /*0af0*/  FMUL R17, R10, 0.63661974668502807617 ;  /* 0x3f22f9830a117820 */ /* 0x000fc80000400000 */
        /* <DEDUP_REMOVED lines=8> */
.L_x_59:
[----:B------:R-:W-:Y:S05]  /*0b80*/  BSYNC.RECONVERGENT B1 ;  /* 0x0000000000017941 */ /* 0x000fea0003800200 */
.L_x_58:
[----:B------:R-:W-:-:S04]  /*0b90*/  FMUL R17, R10, 1.1920928955078125e-07 ;  /* 0x340000000a117820 */ /* 0x000fc80000400000 */
[----:B------:R-:W-:-:S07]  /*0ba0*/  FMUL R17, R16, R17 ;  /* 0x0000001110117220 */ /* 0x000fce0000400000 */
.L_x_54:
[----:B------:R-:W-:Y:S05]  /*0bb0*/  BSYNC.RECONVERGENT B0 ;  /* 0x0000000000007941 */ /* 0x000fea0003800200 */
.L_x_53:
        /* <DEDUP_REMOVED lines=18> */
[----:B------:R-:W-:Y:S05]  /*0ce0*/  CALL.REL.NOINC `($__internal_4_$__cuda_sm3x_div_rn_noftz_f32_slowpath) ;  /* 0x0000000c00507944 */ /* 0x000fea0003c00000 */
[----:B------:R-:W-:-:S07]  /*0cf0*/  IMAD.MOV.U32 R4, RZ, RZ, R0 ;  /* 0x000000ffff047224 */ /* 0x000fce00078e0000 */
.L_x_61:
        /* <DEDUP_REMOVED lines=9> */
[----:B------:R-:W-:-:S04]  /*0d90*/  FFMA R14, R14, -5.3903029534742383927e-15, R3 ;  /* 0xa7c234c50e0e7823 */ /* 0x000fc80000000003 */
[----:B------:R-:W-:Y:S01]  /*0da0*/  IMAD.MOV.U32 R2, RZ, RZ, R14 ;  /* 0x000000ffff027224 */ /* 0x000fe200078e000e */
[----:B------:R-:W-:Y:S06]  /*0db0*/  @!P0 BRA `(.L_x_63) ;  /* 0x0000000000dc8947 */ /* 0x000fec0003800000 */
        /* <DEDUP_REMOVED lines=11> */
.L_x_64:
        /* <DEDUP_REMOVED lines=11> */
[----:B0-----:R-:W-:Y:S01]  /*0f20*/  IADD3 R0, PT, PT, R0, 0x4, RZ ;  /* 0x0000000400007810 */ /* 0x001fe20007ffe0ff */
        /* <DEDUP_REMOVED lines=32> */
.L_x_63:
[----:B------:R-:W-:Y:S05]  /*1130*/  BSYNC.RECONVERGENT B0 ;  /* 0x0000000000007941 */ /* 0x000fea0003800200 */
.L_x_62:
        /* <DEDUP_REMOVED lines=26> */
[----:B------:R-:W-:Y:S02]  /*12e0*/  IMAD.SHL.U32 R2, R15, 0x100, RZ ;  /* 0x000001000f027824 */ /* 0x000fe400078e00ff */
[----:B------:R-:W-:Y:S02]  /*12f0*/  HFMA2 R8, -RZ, RZ, 0, 0 ;  /* 0x00000000ff087431 */ /* 0x000fe400000001ff */
[----:B------:R-:W-:Y:S01]  /*1300*/  IMAD.MOV.U32 R0, RZ, RZ, R1 ;  /* 0x000000ffff007224 */ /* 0x000fe200078e0001 */
[----:B------:R-:W0:Y:S01]  /*1310*/  LDCU.64 UR8, c[0x4][0x10] ;  /* 0x01000200ff0877ac */ /* 0x000e220008000a00 */
[----:B------:R-:W-:Y:S01]  /*1320*/  LOP3.LUT R19, R2, 0x80000000, RZ, 0xfc, !PT ;  /* 0x8000000002137812 */ /* 0x000fe200078efcff */
[----:B------:R-:W-:Y:S01]  /*1330*/  UMOV UR5, URZ ;  /* 0x000000ff00057c82 */ /* 0x000fe20008000000 */
[----:B------:R-:W-:-:S05]  /*1340*/  UMOV UR4, URZ ;  /* 0x000000ff00047c82 */ /* 0x000fca0008000000 */
.L_x_67:
        /* <DEDUP_REMOVED lines=44> */
.L_x_66:
[----:B------:R-:W-:Y:S05]  /*1610*/  BSYNC.RECONVERGENT B0 ;  /* 0x0000000000007941 */ /* 0x000fea0003800200 */
.L_x_65:
[----:B------:R-:W-:Y:S01]  /*1620*/  VIADD R0, R10, 0xf3000000 ;  /* 0xf30000000a007836 */ /* 0x000fe20000000000 */
[----:B------:R0:W1:Y:S01]  /*1630*/  MUFU.RSQ R3, R10 ;  /* 0x0000000a00037308 */ /* 0x0000620000001400 */
[----:B------:R-:W-:Y:S03]  /*1640*/  BSSY.RECONVERGENT B0, `(.L_x_68) ;  /* 0x000000b000007945 */ /* 0x000fe60003800200 */
[----:B------:R-:W-:-:S13]  /*1650*/  ISETP.GT.U32.AND P0, PT, R0, 0x727fffff, PT ;  /* 0x727fffff0000780c */ /* 0x000fda0003f04070 */
[----:B01----:R-:W-:Y:S05]  /*1660*/  @!P0 BRA `(.L_x_69) ;  /* 0x0000000000108947 */ /* 0x003fea0003800000 */
[----:B------:R-:W-:-:S07]  /*1670*/  MOV R8, 0x1690 ;  /* 0x0000169000087802 */ /* 0x000fce0000000f00 */
[----:B------:R-:W-:Y:S05]  /*1680*/  CALL.REL.NOINC `($__internal_3_$__cuda_sm20_sqrt_rn_f32_slowpath) ;  /* 0x0000000000907944 */ /* 0x000fea0003c00000 */
[----:B------:R-:W-:Y:S01]  /*1690*/  MOV R4, R10 ;  /* 0x0000000a00047202 */ /* 0x000fe20000000f00 */
[----:B------:R-:W-:Y:S06]  /*16a0*/  BRA `(.L_x_70) ;  /* 0x0000000000107947 */ /* 0x000fec0003800000 */
.L_x_69:
[C---:B------:R-:W-:Y:S01]  /*16b0*/  FMUL.FTZ R13, R3.reuse, R10 ;  /* 0x0000000a030d7220 */ /* 0x040fe20000410000 */
[----:B------:R-:W-:-:S03]  /*16c0*/  FMUL.FTZ R3, R3, 0.5 ;  /* 0x3f00000003037820 */ /* 0x000fc60000410000 */
[----:B------:R-:W-:-:S04]  /*16d0*/  FFMA R4, -R13, R13, R10 ;  /* 0x0000000d0d047223 */ /* 0x000fc8000000010a */
[----:B------:R-:W-:-:S07]  /*16e0*/  FFMA R4, R4, R3, R13 ;  /* 0x0000000304047223 */ /* 0x000fce000000000d */
.L_x_70:
[----:B------:R-:W-:Y:S05]  /*16f0*/  BSYNC.RECONVERGENT B0 ;  /* 0x0000000000007941 */ /* 0x000fea0003800200 */
.L_x_68:
[----:B------:R-:W-:Y:S02]  /*1700*/  IMAD.MOV.U32 R0, RZ, RZ, 0x37cbac00 ;  /* 0x37cbac00ff007424 */ /* 0x000fe400078e00ff */
[----:B------:R-:W-:Y:S01]  /*1710*/  FMUL R17, R14, R14 ;  /* 0x0000000e0e117220 */ /* 0x000fe20000400000 */
[----:B------:R-:W-:Y:S01]  /*1720*/  LOP3.LUT R2, R16, 0x1, RZ, 0xc0, !PT ;  /* 0x0000000110027812 */ /* 0x000fe200078ec0ff */
[----:B------:R-:W-:Y:S02]  /*1730*/  IMAD.MOV.U32 R8, RZ, RZ, 0x3c0885e4 ;  /* 0x3c0885e4ff087424 */ /* 0x000fe400078e00ff */
[----:B------:R-:W-:Y:S02]  /*1740*/  HFMA2 R10, -RZ, RZ, 1.541015625, -0.052001953125 ;  /* 0x3e2aaaa8ff0a7431 */ /* 0x000fe400000001ff */
[----:B------:R-:W-:Y:S01]  /*1750*/  FFMA R0, R17, R0, -0.0013887860113754868507 ;  /* 0xbab607ed11007423 */ /* 0x000fe20000000000 */
[----:B------:R-:W-:Y:S01]  /*1760*/  ISETP.NE.U32.AND P0, PT, R2, 0x1, PT ;  /* 0x000000010200780c */ /* 0x000fe20003f05070 */
[----:B------:R-:W-:Y:S01]  /*1770*/  VIADD R16, R16, 0x1 ;  /* 0x0000000110107836 */ /* 0x000fe20000000000 */
[----:B------:R-:W0:Y:S01]  /*1780*/  LDC.64 R2, c[0x0][0x388] ;  /* 0x0000e200ff027b82 */ /* 0x000e220000000a00 */
[----:B------:R-:W-:Y:S01]  /*1790*/  FMUL R9, R9, R4 ;  /* 0x0000000409097220 */ /* 0x000fe20000400000 */
[----:B------:R-:W-:-:S02]  /*17a0*/  FSEL R0, R0, -0.00019574658654164522886, P0 ;  /* 0xb94d415300007808 */ /* 0x000fc40000000000 */
[----:B------:R-:W-:Y:S02]  /*17b0*/  FSEL R8, R8, 0.041666727513074874878, !P0 ;  /* 0x3d2aaabb08087808 */ /* 0x000fe40004000000 */
[----:B------:R-:W-:Y:S02]  /*17c0*/  FSEL R10, -R10, -0.4999999701976776123, !P0 ;  /* 0xbeffffff0a0a7808 */ /* 0x000fe40004000100 */
[----:B------:R-:W-:Y:S01]  /*17d0*/  LOP3.LUT P1, RZ, R16, 0x2, RZ, 0xc0, !PT ;  /* 0x0000000210ff7812 */ /* 0x000fe2000782c0ff */
[C---:B------:R-:W-:Y:S01]  /*17e0*/  FFMA R8, R17.reuse, R0, R8 ;  /* 0x0000000011087223 */ /* 0x040fe20000000008 */
[----:B------:R-:W-:Y:S01]  /*17f0*/  FSEL R0, R14, 1, !P0 ;  /* 0x3f8000000e007808 */ /* 0x000fe20004000000 */
[----:B------:R-:W1:Y:S02]  /*1800*/  LDC.64 R12, c[0x4][0x8] ;  /* 0x01000200ff0c7b82 */ /* 0x000e640000000a00 */
        /* <DEDUP_REMOVED lines=8> */
[----:B-1----:R-:W2:Y:S02]  /*1890*/  LDG.E.64 R12, desc[UR6][R12.64] ;  /* 0x000000060c0c7981 */ /* 0x002ea4000c1e1b00 */
[----:B--2---:R-:W-:-:S05]  /*18a0*/  IMAD.WIDE R4, R5, 0x4, R12 ;  /* 0x0000000405047825 */ /* 0x004fca00078e020c */
[----:B------:R-:W-:Y:S01]  /*18b0*/  STG.E desc[UR6][R4.64], R15 ;  /* 0x0000000f04007986 */ /* 0x000fe2000c101906 */
[----:B------:R-:W-:Y:S05]  /*18c0*/  EXIT ;  /* 0x000000000000794d */ /* 0x000fea0003800000 */
        .weak           $__internal_3_$__cuda_sm20_sqrt_rn_f32_slowpath
        .type           $__internal_3_$__cuda_sm20_sqrt_rn_f32_slowpath,@function
        .size           $__internal_3_$__cuda_sm20_sqrt_rn_f32_slowpath,($__internal_4_$__cuda_sm3x_div_rn_noftz_f32_slowpath - $__internal_3_$__cuda_sm20_sqrt_rn_f32_slowpath)
$__internal_3_$__cuda_sm20_sqrt_rn_f32_slowpath:
[----:B------:R-:W-:-:S13]  /*18d0*/  LOP3.LUT P0, RZ, R10, 0x7fffffff, RZ, 0xc0, !PT ;  /* 0x7fffffff0aff7812 */ /* 0x000fda000780c0ff */
[----:B------:R-:W-:Y:S05]  /*18e0*/  @!P0 BRA `(.L_x_71) ;  /* 0x0000000000448947 */ /* 0x000fea0003800000 */
[----:B------:R-:W-:Y:S01]  /*18f0*/  FSETP.GEU.FTZ.AND P0, PT, R10, RZ, PT ;  /* 0x000000ff0a00720b */ /* 0x000fe20003f1e000 */
[----:B------:R-:W-:-:S12]  /*1900*/  IMAD.MOV.U32 R0, RZ, RZ, R10 ;  /* 0x000000ffff007224 */ /* 0x000fd800078e000a */
        /* <DEDUP_REMOVED lines=15> */
.L_x_71:
[----:B------:R-:W-:Y:S01]  /*1a00*/  MOV R2, R8 ;  /* 0x0000000800027202 */ /* 0x000fe20000000f00 */
[----:B------:R-:W-:-:S04]  /*1a10*/  IMAD.MOV.U32 R3, RZ, RZ, 0x0 ;  /* 0x00000000ff037424 */ /* 0x000fc800078e00ff */
[----:B------:R-:W-:Y:S05]  /*1a20*/  RET.REL.NODEC R2 `(timestretch_complexes01) ;  /* 0xffffffe402747950 */ /* 0x000fea0003c3ffff */
        .weak           $__internal_4_$__cuda_sm3x_div_rn_noftz_f32_slowpath
        .type           $__internal_4_$__cuda_sm3x_div_rn_noftz_f32_slowpath,@function
        .size           $__internal_4_$__cuda_sm3x_div_rn_noftz_f32_slowpath,(.L_x_88 - $__internal_4_$__cuda_sm3x_div_rn_noftz_f32_slowpath)
$__internal_4_$__cuda_sm3x_div_rn_noftz_f32_slowpath:
[----:B------:R-:W-:Y:S01]  /*1a30*/  SHF.R.U32.HI R13, RZ, 0x17, R3 ;  /* 0x00000017ff0d7819 */ /* 0x000fe20000011603 */
[----:B------:R-:W-:Y:S01]  /*1a40*/  BSSY.RECONVERGENT B1, `(.L_x_72) ;  /* 0x0000063000017945 */ /* 0x000fe20003800200 */
[----:B------:R-:W-:Y:S02]  /*1a50*/  SHF.R.U32.HI R14, RZ, 0x17, R0 ;  /* 0x00000017ff0e7819 */ /* 0x000fe40000011600 */
[----:B------:R-:W-:Y:S02]  /*1a60*/  LOP3.LUT R13, R13, 0xff, RZ, 0xc0, !PT ;  /* 0x000000ff0d0d7812 */ /* 0x000fe400078ec0ff */
[----:B------:R-:W-:Y:S02]  /*1a70*/  LOP3.LUT R18, R14, 0xff, RZ, 0xc0, !PT ;  /* 0x000000ff0e127812 */ /* 0x000fe400078ec0ff */
[----:B------:R-:W-:Y:S01]  /*1a80*/  MOV R17, R3 ;  /* 0x0000000300117202 */ /* 0x000fe20000000f00 */
        /* <DEDUP_REMOVED lines=27> */
[----:B------:R-:W-:-:S03]  /*1c40*/  @!P2 FFMA R17, R3, 1.84467440737095516160e+19, RZ ;  /* 0x5f8000000311a823 */ /* 0x000fc600000000ff */
[----:B------:R-:W-:-:S07]  /*1c50*/  @!P2 IADD3 R14, PT, PT, R14, 0x40, RZ ;  /* 0x000000400e0ea810 */ /* 0x000fce0007ffe0ff */
.L_x_73:
[----:B------:R-:W-:Y:S01]  /*1c60*/  LEA R16, R13, 0xc0800000, 0x17 ;  /* 0xc08000000d107811 */ /* 0x000fe200078eb8ff */
[----:B------:R-:W-:Y:S04]  /*1c70*/  BSSY.RECONVERGENT B2, `(.L_x_78) ;  /* 0x0000036000027945 */ /* 0x000fe80003800200 */
[----:B------:R-:W-:Y:S02]  /*1c80*/  IMAD.IADD R20, R17, 0x1, -R16 ;  /* 0x0000000111147824 */ /* 0x000fe400078e0a10 */
[----:B------:R-:W-:Y:S02]  /*1c90*/  VIADD R16, R18, 0xffffff81 ;  /* 0xffffff8112107836 */ /* 0x000fe40000000000 */
[----:B------:R-:W0:Y:S01]  /*1ca0*/  MUFU.RCP R17, R20 ;  /* 0x0000001400117308 */ /* 0x000e220000001000 */
[----:B------:R-:W-:Y:S01]  /*1cb0*/  FADD.FTZ R19, -R20, -RZ ;  /* 0x800000ff14137221 */ /* 0x000fe20000010100 */
[----:B------:R-:W-:-:S03]  /*1cc0*/  IMAD R0, R16, -0x800000, R0 ;  /* 0xff80000010007824 */ /* 0x000fc600078e0200 */
[----:B0-----:R-:W-:-:S04]  /*1cd0*/  FFMA R18, R17, R19, 1 ;  /* 0x3f80000011127423 */ /* 0x001fc80000000013 */
[----:B------:R-:W-:-:S04]  /*1ce0*/  FFMA R17, R17, R18, R17 ;  /* 0x0000001211117223 */ /* 0x000fc80000000011 */
[----:B------:R-:W-:-:S04]  /*1cf0*/  FFMA R18, R0, R17, RZ ;  /* 0x0000001100127223 */ /* 0x000fc800000000ff */
[----:B------:R-:W-:-:S04]  /*1d00*/  FFMA R21, R19, R18, R0 ;  /* 0x0000001213157223 */ /* 0x000fc80000000000 */
[----:B------:R-:W-:Y:S01]  /*1d10*/  FFMA R18, R17, R21, R18 ;  /* 0x0000001511127223 */ /* 0x000fe20000000012 */
[----:B------:R-:W-:-:S03]  /*1d20*/  IADD3 R21, PT, PT, R16, 0x7f, -R13 ;  /* 0x0000007f10157810 */ /* 0x000fc60007ffe80d */
[----:B------:R-:W-:Y:S02]  /*1d30*/  FFMA R19, R19, R18, R0 ;  /* 0x0000001213137223 */ /* 0x000fe40000000000 */
[----:B------:R-:W-:Y:S02]  /*1d40*/  IMAD.IADD R21, R21, 0x1, R14 ;  /* 0x0000000115157824 */ /* 0x000fe400078e020e */
[----:B------:R-:W-:-:S05]  /*1d50*/  FFMA R0, R17, R19, R18 ;  /* 0x0000001311007223 */ /* 0x000fca0000000012 */
[----:B------:R-:W-:-:S04]  /*1d60*/  SHF.R.U32.HI R13, RZ, 0x17, R0 ;  /* 0x00000017ff0d7819 */ /* 0x000fc80000011600 */
[----:B------:R-:W-:-:S04]  /*1d70*/  LOP3.LUT R13, R13, 0xff, RZ, 0xc0, !PT ;  /* 0x000000ff0d0d7812 */ /* 0x000fc800078ec0ff */
[----:B------:R-:W-:-:S05]  /*1d80*/  IADD3 R16, PT, PT, R13, R21, RZ ;  /* 0x000000150d107210 */ /* 0x000fca0007ffe0ff */
        /* <DEDUP_REMOVED lines=10> */
[-CC-:B------:R-:W-:Y:S01]  /*1e30*/  FFMA.RZ R13, R17, R19.reuse, R18.reuse ;  /* 0x00000013110d7223 */ /* 0x180fe2000000c012 */
[C---:B------:R-:W-:Y:S02]  /*1e40*/  ISETP.NE.AND P3, PT, R16.reuse, RZ, PT ;  /* 0x000000ff1000720c */ /* 0x040fe40003f65270 */
[C---:B------:R-:W-:Y:S02]  /*1e50*/  ISETP.NE.AND P2, PT, R16.reuse, RZ, PT ;  /* 0x000000ff1000720c */ /* 0x040fe40003f45270 */
        /* <DEDUP_REMOVED lines=15> */
[----:B------:R-:W-:-:S04]  /*1f50*/  LOP3.LUT R14, R14, R13, RZ, 0xc0, !PT ;  /* 0x0000000d0e0e7212 */ /* 0x000fc800078ec0ff */
[----:B------:R-:W-:-:S04]  /*1f60*/  IADD3 R17, PT, PT, R17, R14, RZ ;  /* 0x0000000e11117210 */ /* 0x000fc80007ffe0ff */
[----:B------:R-:W-:Y:S01]  /*1f70*/  LOP3.LUT R0, R17, R0, RZ, 0xfc, !PT ;  /* 0x0000000011007212 */ /* 0x000fe200078efcff */
[----:B------:R-:W-:Y:S06]  /*1f80*/  BRA `(.L_x_81) ;  /* 0x0000000000107947 */ /* 0x000fec0003800000 */
.L_x_80:
[----:B------:R-:W-:-:S04]  /*1f90*/  LOP3.LUT R0, R0, 0x80000000, RZ, 0xc0, !PT ;  /* 0x8000000000007812 */ /* 0x000fc800078ec0ff */
[----:B------:R-:W-:Y:S01]  /*1fa0*/  LOP3.LUT R0, R0, 0x7f800000, RZ, 0xfc, !PT ;  /* 0x7f80000000007812 */ /* 0x000fe200078efcff */
[----:B------:R-:W-:Y:S06]  /*1fb0*/  BRA `(.L_x_81) ;  /* 0x0000000000047947 */ /* 0x000fec0003800000 */
.L_x_79:
[----:B------:R-:W-:-:S07]  /*1fc0*/  IMAD R0, R21, 0x800000, R0 ;  /* 0x0080000015007824 */ /* 0x000fce00078e0200 */
.L_x_81:
[----:B------:R-:W-:Y:S05]  /*1fd0*/  BSYNC.RECONVERGENT B2 ;  /* 0x0000000000027941 */ /* 0x000fea0003800200 */
.L_x_78:
[----:B------:R-:W-:Y:S05]  /*1fe0*/  BRA `(.L_x_82) ;  /* 0x0000000000207947 */ /* 0x000fea0003800000 */
.L_x_77:
[----:B------:R-:W-:-:S04]  /*1ff0*/  LOP3.LUT R0, R17, 0x80000000, R0, 0x48, !PT ;  /* 0x8000000011007812 */ /* 0x000fc800078e4800 */
[----:B------:R-:W-:Y:S01]  /*2000*/  LOP3.LUT R0, R0, 0x7f800000, RZ, 0xfc, !PT ;  /* 0x7f80000000007812 */ /* 0x000fe200078efcff */
[----:B------:R-:W-:Y:S06]  /*2010*/  BRA `(.L_x_82) ;  /* 0x0000000000147947 */ /* 0x000fec0003800000 */
.L_x_76:
[----:B------:R-:W-:Y:S01]  /*2020*/  LOP3.LUT R0, R17, 0x80000000, R0, 0x48, !PT ;  /* 0x8000000011007812 */ /* 0x000fe200078e4800 */
[----:B------:R-:W-:Y:S06]  /*2030*/  BRA `(.L_x_82) ;  /* 0x00000000000c7947 */ /* 0x000fec0003800000 */
.L_x_75:
[----:B------:R-:W0:Y:S01]  /*2040*/  MUFU.RSQ R0, -QNAN ;  /* 0xffc0000000007908 */ /* 0x000e220000001400 */
[----:B------:R-:W-:Y:S05]  /*2050*/  BRA `(.L_x_82) ;  /* 0x0000000000047947 */ /* 0x000fea0003800000 */
.L_x_74:
[----:B------:R-:W-:-:S07]  /*2060*/  FADD.FTZ R0, R0, R3 ;  /* 0x0000000300007221 */ /* 0x000fce0000010000 */
.L_x_82:
[----:B------:R-:W-:Y:S05]  /*2070*/  BSYNC.RECONVERGENT B1 ;  /* 0x0000000000017941 */ /* 0x000fea0003800200 */
.L_x_72:
[----:B------:R-:W-:-:S04]  /*2080*/  IMAD.MOV.U32 R13, RZ, RZ, 0x0 ;  /* 0x00000000ff0d7424 */ /* 0x000fc800078e00ff */
[----:B0-----:R-:W-:Y:S05]  /*2090*/  RET.REL.NODEC R12 `(timestretch_complexes01) ;  /* 0xffffffdc0cd87950 */ /* 0x001fea0003c3ffff */
.L_x_83:
        /* <DEDUP_REMOVED lines=14> */
.L_x_88:


//--------------------- .nv.global.init           --------------------------
	.section	.nv.global.init,"aw",@progbits
	.align	4
.nv.global.init:
	.type		__cudart_i2opi_f,@object
	.size		__cudart_i2opi_f,(.L_2 - __cudart_i2opi_f)
__cudart_i2opi_f:
        /*0000*/ 	.byte	0x41, 0x90, 0x43, 0x3c, 0x99, 0x95, 0x62, 0xdb, 0xc0, 0xdd, 0x34, 0xf5, 0xd1, 0x57, 0x27, 0xfc
        /*0010*/ 	.byte	0x29, 0x15, 0x44, 0x4e, 0x6e, 0x83, 0xf9, 0xa2
.L_2:


//--------------------- .nv.shared.reserved.0     --------------------------
	.section	.nv.shared.reserved.0,"aw",@nobits
	.weak		__nv_reservedSMEM_offset_0_alias
	.size		__nv_reservedSMEM_offset_0_alias, 0, 64
	.other		__nv_reservedSMEM_offset_0_alias,@"STO_CUDA_RESERVED_SHARED STV_DEFAULT"
__nv_reservedSMEM_offset_0_alias:
	.zero		0
	.zero		64


//--------------------- .nv.global                --------------------------
	.section	.nv.global,"aw",@nobits
	.align	8
.nv.global:
	.type		g_prevPhase,@object
	.size		g_prevPhase,(g_phaseAccum - g_prevPhase)
g_prevPhase:
	.zero		8
	.type		g_phaseAccum,@object
	.size		g_phaseAccum,(.L_1 - g_phaseAccum)
g_phaseAccum:
	.zero		8
.L_1:


//--------------------- .nv.constant0.timestretch01_stateptr --------------------------
	.section	.nv.constant0.timestretch01_stateptr,"a",@progbits
	.sectionflags	@""
	.align	4
.nv.constant0.timestretch01_stateptr:
	.zero		952


//--------------------- .nv.constant0.initPhaseState --------------------------
	.section	.nv.constant0.initPhaseState,"a",@progbits
	.sectionflags	@""
	.align	4
.nv.constant0.initPhaseState:
	.zero		912


//--------------------- .nv.constant0.timestretch_complexes01 --------------------------
	.section	.nv.constant0.timestretch_complexes01,"a",@progbits
	.sectionflags	@""
	.align	4
.nv.constant0.timestretch_complexes01:
	.zero		936


//--------------------- SYMBOLS --------------------------

	.type		.nv.reservedSmem.offset0,@object
	.size		.nv.reservedSmem.offset0,0x4
